	.target	sm_100a

	.elftype	@"ET_EXEC"


//--------------------- .note.nv.tkinfo           --------------------------
	.section	.note.nv.tkinfo,"",@"SHT_NOTE"
	.sectionflags	@"SHF_NOTE_NV_TKINFO"
	.tkinfo
        /*0018*/ 	.word	0x00000002
        /*0030*/ 	.string	""
        /*0030*/ 	.string	"ptxas"
        /*0030*/ 	.string	"Cuda compilation tools, release 13.0, V13.0.88"
        /*0030*/ 	.string	"Build cuda_13.0.r13.0/compiler.36424714_0"
        /*0030*/ 	.string	"-arch sm_100a -m 64 "



//--------------------- .note.nv.cuinfo           --------------------------
	.section	.note.nv.cuinfo,"",@"SHT_NOTE"
	.sectionflags	@"SHF_NOTE_NV_CUINFO"
        /*0018*/ 	.short	0x0002
        /*001a*/ 	.short	0x0064
        /*001c*/ 	.short	0x0082
	.zero		2


//--------------------- .nv.info                  --------------------------
	.section	.nv.info,"",@"SHT_CUDA_INFO"
	.align	4


	//----- nvinfo : EIATTR_REGCOUNT
	.align		4
        /*0000*/ 	.byte	0x04, 0x2f
        /*0002*/ 	.short	(.L_20 - .L_19)
	.align		4
.L_19:
        /*0004*/ 	.word	index@(_ZN7cutlass13device_kernelINS_4gemm6kernel13GemmUniversalIN4cute5tupleIJiiiiEEENS1_10collective13CollectiveMmaINS1_35MainloopSm100TmaUmmaWarpSpecializedILi20ELi2ELi4ENS5_IJNS4_1CILi1EEENSA_ILi2EEESB_EEEEENS5_IJNSA_ILi64EEENSA_ILi256EEENSA_ILi32EEEEEENS_12float_e5m2_tENS5_IJlSB_lEEESJ_SK_NS4_8TiledMMAINS4_8MMA_AtomIJNS4_10MMA_TraitsINS4_19SM100_MMA_F8F6F4_SSEJSJ_SJ_fSF_SG_NS4_17integral_constantINS4_4UMMA5MajorELSR_0EEESS_NSP_INSQ_7ScaleInELST_0EEESU_EEEEEENS4_6LayoutINS5_IJSB_SB_SB_EEENS5_IJNSA_ILi0EEESZ_SZ_EEEEENS5_IJNS4_10UnderscoreES12_S12_EEEEENS4_23SM90_TMA_LOAD_MULTICASTENS4_14ComposedLayoutINS4_7SwizzleILi1ELi4ELi3EEENS4_18smem_ptr_flag_bitsILi8EEENSX_INS5_IJNSA_ILi8EEESH_EEENS5_IJSH_SB_EEEEEEEvNS4_8identityENS4_13SM90_TMA_LOADES1F_vS1G_EENS_8epilogue10collective18CollectiveEpilogueINS1J_23Sm100TmaWarpSpecializedILi4ELi2ELi32ELb0ELb0EEEJSI_NS5_IJNSX_ISF_SB_EES1O_EEESJ_SK_SJ_SK_NS1J_6fusion15FusionCallbacksIS1N_NS1Q_17LinearCombinationISJ_fSJ_fLNS_15FloatRoundStyleE2EEESI_S1P_JEEENS4_5SM1004TMEM4LOAD26SM100_TMEM_LOAD_16dp32b32xES1H_NS16_INS17_ILi2ELi4ELi3EEES1A_NSX_INS5_IJS1B_SF_EEENS5_IJSF_SB_EEEEEEENS4_39AutoVectorizingCopyWithAssumedAlignmentILi128EEENS4_14SM90_TMA_STOREES24_S26_S26_EEEvvEEEEvNT_6ParamsE)
        /*0008*/ 	.word	0x00000075


	//----- nvinfo : EIATTR_FRAME_SIZE
	.align		4
.L_20:
        /*000c*/ 	.byte	0x04, 0x11
        /*000e*/ 	.short	(.L_22 - .L_21)
	.align		4
.L_21:
        /*0010*/ 	.word	index@($__internal_2_$__cuda_sm10x_tcgen05_guardrail_trap_unallocated_columns_being_dealloced)
        /*0014*/ 	.word	0x00000000


	//----- nvinfo : EIATTR_FRAME_SIZE
	.align		4
.L_22:
        /*0018*/ 	.byte	0x04, 0x11
        /*001a*/ 	.short	(.L_24 - .L_23)
	.align		4
.L_23:
        /*001c*/ 	.word	index@($__internal_1_$__cuda_sm10x_tcgen05_guardrail_trap_phase_invalid_during_alloc)
        /*0020*/ 	.word	0x00000000


	//----- nvinfo : EIATTR_FRAME_SIZE
	.align		4
.L_24:
        /*0024*/ 	.byte	0x04, 0x11
        /*0026*/ 	.short	(.L_26 - .L_25)
	.align		4
.L_25:
        /*0028*/ 	.word	index@($__internal_0_$__cuda_sm10x_tcgen05_guardrail_trap_col_being_dealloced_not_returned_by_alloc)
        /*002c*/ 	.word	0x00000000


	//----- nvinfo : EIATTR_FRAME_SIZE
	.align		4
.L_26:
        /*0030*/ 	.byte	0x04, 0x11
        /*0032*/ 	.short	(.L_28 - .L_27)
	.align		4
.L_27:
        /*0034*/ 	.word	index@(_ZN7cutlass13device_kernelINS_4gemm6kernel13GemmUniversalIN4cute5tupleIJiiiiEEENS1_10collective13CollectiveMmaINS1_35MainloopSm100TmaUmmaWarpSpecializedILi20ELi2ELi4ENS5_IJNS4_1CILi1EEENSA_ILi2EEESB_EEEEENS5_IJNSA_ILi64EEENSA_ILi256EEENSA_ILi32EEEEEENS_12float_e5m2_tENS5_IJlSB_lEEESJ_SK_NS4_8TiledMMAINS4_8MMA_AtomIJNS4_10MMA_TraitsINS4_19SM100_MMA_F8F6F4_SSEJSJ_SJ_fSF_SG_NS4_17integral_constantINS4_4UMMA5MajorELSR_0EEESS_NSP_INSQ_7ScaleInELST_0EEESU_EEEEEENS4_6LayoutINS5_IJSB_SB_SB_EEENS5_IJNSA_ILi0EEESZ_SZ_EEEEENS5_IJNS4_10UnderscoreES12_S12_EEEEENS4_23SM90_TMA_LOAD_MULTICASTENS4_14ComposedLayoutINS4_7SwizzleILi1ELi4ELi3EEENS4_18smem_ptr_flag_bitsILi8EEENSX_INS5_IJNSA_ILi8EEESH_EEENS5_IJSH_SB_EEEEEEEvNS4_8identityENS4_13SM90_TMA_LOADES1F_vS1G_EENS_8epilogue10collective18CollectiveEpilogueINS1J_23Sm100TmaWarpSpecializedILi4ELi2ELi32ELb0ELb0EEEJSI_NS5_IJNSX_ISF_SB_EES1O_EEESJ_SK_SJ_SK_NS1J_6fusion15FusionCallbacksIS1N_NS1Q_17LinearCombinationISJ_fSJ_fLNS_15FloatRoundStyleE2EEESI_S1P_JEEENS4_5SM1004TMEM4LOAD26SM100_TMEM_LOAD_16dp32b32xES1H_NS16_INS17_ILi2ELi4ELi3EEES1A_NSX_INS5_IJS1B_SF_EEENS5_IJSF_SB_EEEEEEENS4_39AutoVectorizingCopyWithAssumedAlignmentILi128EEENS4_14SM90_TMA_STOREES24_S26_S26_EEEvvEEEEvNT_6ParamsE)
        /*0038*/ 	.word	0x00000000


	//----- nvinfo : EIATTR_MIN_STACK_SIZE
	.align		4
.L_28:
        /*003c*/ 	.byte	0x04, 0x12
        /*003e*/ 	.short	(.L_30 - .L_29)
	.align		4
.L_29:
        /*0040*/ 	.word	index@(_ZN7cutlass13device_kernelINS_4gemm6kernel13GemmUniversalIN4cute5tupleIJiiiiEEENS1_10collective13CollectiveMmaINS1_35MainloopSm100TmaUmmaWarpSpecializedILi20ELi2ELi4ENS5_IJNS4_1CILi1EEENSA_ILi2EEESB_EEEEENS5_IJNSA_ILi64EEENSA_ILi256EEENSA_ILi32EEEEEENS_12float_e5m2_tENS5_IJlSB_lEEESJ_SK_NS4_8TiledMMAINS4_8MMA_AtomIJNS4_10MMA_TraitsINS4_19SM100_MMA_F8F6F4_SSEJSJ_SJ_fSF_SG_NS4_17integral_constantINS4_4UMMA5MajorELSR_0EEESS_NSP_INSQ_7ScaleInELST_0EEESU_EEEEEENS4_6LayoutINS5_IJSB_SB_SB_EEENS5_IJNSA_ILi0EEESZ_SZ_EEEEENS5_IJNS4_10UnderscoreES12_S12_EEEEENS4_23SM90_TMA_LOAD_MULTICASTENS4_14ComposedLayoutINS4_7SwizzleILi1ELi4ELi3EEENS4_18smem_ptr_flag_bitsILi8EEENSX_INS5_IJNSA_ILi8EEESH_EEENS5_IJSH_SB_EEEEEEEvNS4_8identityENS4_13SM90_TMA_LOADES1F_vS1G_EENS_8epilogue10collective18CollectiveEpilogueINS1J_23Sm100TmaWarpSpecializedILi4ELi2ELi32ELb0ELb0EEEJSI_NS5_IJNSX_ISF_SB_EES1O_EEESJ_SK_SJ_SK_NS1J_6fusion15FusionCallbacksIS1N_NS1Q_17LinearCombinationISJ_fSJ_fLNS_15FloatRoundStyleE2EEESI_S1P_JEEENS4_5SM1004TMEM4LOAD26SM100_TMEM_LOAD_16dp32b32xES1H_NS16_INS17_ILi2ELi4ELi3EEES1A_NSX_INS5_IJS1B_SF_EEENS5_IJSF_SB_EEEEEEENS4_39AutoVectorizingCopyWithAssumedAlignmentILi128EEENS4_14SM90_TMA_STOREES24_S26_S26_EEEvvEEEEvNT_6ParamsE)
        /*0044*/ 	.word	0x00000000
.L_30:


//--------------------- .nv.compat                --------------------------
	.section	.nv.compat,"",@"SHT_CUDA_COMPAT_INFO"
	.align	4
        /*0000*/ 	.byte	0x02, 0x09, 0x01, 0x00, 0x02, 0x02, 0x02, 0x00, 0x02, 0x05, 0x05, 0x00, 0x03, 0x07, 0x01, 0x01
        /*0010*/ 	.byte	0x02, 0x03, 0x01, 0x00, 0x02, 0x06, 0x01, 0x00, 0x04, 0x0b, 0x08, 0x00, 0x09, 0x00, 0x00, 0x00
        /*0020*/ 	.byte	0x00, 0x00, 0x00, 0x00


//--------------------- .nv.info._ZN7cutlass13device_kernelINS_4gemm6kernel13GemmUniversalIN4cute5tupleIJiiiiEEENS1_10collective13CollectiveMmaINS1_35MainloopSm100TmaUmmaWarpSpecializedILi20ELi2ELi4ENS5_IJNS4_1CILi1EEENSA_ILi2EEESB_EEEEENS5_IJNSA_ILi64EEENSA_ILi256EEENSA_ILi32EEEEEENS_12float_e5m2_tENS5_IJlSB_lEEESJ_SK_NS4_8TiledMMAINS4_8MMA_AtomIJNS4_10MMA_TraitsINS4_19SM100_MMA_F8F6F4_SSEJSJ_SJ_fSF_SG_NS4_17integral_constantINS4_4UMMA5MajorELSR_0EEESS_NSP_INSQ_7ScaleInELST_0EEESU_EEEEEENS4_6LayoutINS5_IJSB_SB_SB_EEENS5_IJNSA_ILi0EEESZ_SZ_EEEEENS5_IJNS4_10UnderscoreES12_S12_EEEEENS4_23SM90_TMA_LOAD_MULTICASTENS4_14ComposedLayoutINS4_7SwizzleILi1ELi4ELi3EEENS4_18smem_ptr_flag_bitsILi8EEENSX_INS5_IJNSA_ILi8EEESH_EEENS5_IJSH_SB_EEEEEEEvNS4_8identityENS4_13SM90_TMA_LOADES1F_vS1G_EENS_8epilogue10collective18CollectiveEpilogueINS1J_23Sm100TmaWarpSpecializedILi4ELi2ELi32ELb0ELb0EEEJSI_NS5_IJNSX_ISF_SB_EES1O_EEESJ_SK_SJ_SK_NS1J_6fusion15FusionCallbacksIS1N_NS1Q_17LinearCombinationISJ_fSJ_fLNS_15FloatRoundStyleE2EEESI_S1P_JEEENS4_5SM1004TMEM4LOAD26SM100_TMEM_LOAD_16dp32b32xES1H_NS16_INS17_ILi2ELi4ELi3EEES1A_NSX_INS5_IJS1B_SF_EEENS5_IJSF_SB_EEEEEEENS4_39AutoVectorizingCopyWithAssumedAlignmentILi128EEENS4_14SM90_TMA_STOREES24_S26_S26_EEEvvEEEEvNT_6ParamsE --------------------------
	.section	.nv.info._ZN7cutlass13device_kernelINS_4gemm6kernel13GemmUniversalIN4cute5tupleIJiiiiEEENS1_10collective13CollectiveMmaINS1_35MainloopSm100TmaUmmaWarpSpecializedILi20ELi2ELi4ENS5_IJNS4_1CILi1EEENSA_ILi2EEESB_EEEEENS5_IJNSA_ILi64EEENSA_ILi256EEENSA_ILi32EEEEEENS_12float_e5m2_tENS5_IJlSB_lEEESJ_SK_NS4_8TiledMMAINS4_8MMA_AtomIJNS4_10MMA_TraitsINS4_19SM100_MMA_F8F6F4_SSEJSJ_SJ_fSF_SG_NS4_17integral_constantINS4_4UMMA5MajorELSR_0EEESS_NSP_INSQ_7ScaleInELST_0EEESU_EEEEEENS4_6LayoutINS5_IJSB_SB_SB_EEENS5_IJNSA_ILi0EEESZ_SZ_EEEEENS5_IJNS4_10UnderscoreES12_S12_EEEEENS4_23SM90_TMA_LOAD_MULTICASTENS4_14ComposedLayoutINS4_7SwizzleILi1ELi4ELi3EEENS4_18smem_ptr_flag_bitsILi8EEENSX_INS5_IJNSA_ILi8EEESH_EEENS5_IJSH_SB_EEEEEEEvNS4_8identityENS4_13SM90_TMA_LOADES1F_vS1G_EENS_8epilogue10collective18CollectiveEpilogueINS1J_23Sm100TmaWarpSpecializedILi4ELi2ELi32ELb0ELb0EEEJSI_NS5_IJNSX_ISF_SB_EES1O_EEESJ_SK_SJ_SK_NS1J_6fusion15FusionCallbacksIS1N_NS1Q_17LinearCombinationISJ_fSJ_fLNS_15FloatRoundStyleE2EEESI_S1P_JEEENS4_5SM1004TMEM4LOAD26SM100_TMEM_LOAD_16dp32b32xES1H_NS16_INS17_ILi2ELi4ELi3EEES1A_NSX_INS5_IJS1B_SF_EEENS5_IJSF_SB_EEEEEEENS4_39AutoVectorizingCopyWithAssumedAlignmentILi128EEENS4_14SM90_TMA_STOREES24_S26_S26_EEEvvEEEEvNT_6ParamsE,"",@"SHT_CUDA_INFO"
	.sectionflags	@""
	.align	4


	//----- nvinfo : EIATTR_CUDA_API_VERSION
	.align		4
        /*0000*/ 	.byte	0x04, 0x37
        /*0002*/ 	.short	(.L_32 - .L_31)
.L_31:
        /*0004*/ 	.word	0x00000082


	//----- nvinfo : EIATTR_KPARAM_INFO
	.align		4
.L_32:
        /*0008*/ 	.byte	0x04, 0x17
        /*000a*/ 	.short	(.L_34 - .L_33)
.L_33:
        /*000c*/ 	.word	0x00000000
        /*0010*/ 	.short	0x0000
        /*0012*/ 	.short	0x0000
        /*0014*/ 	.byte	0x00, 0xf0, 0x01, 0x20


	//----- nvinfo : EIATTR_AT_ENTRY_FRAGMENTS
	.align		4
.L_34:
        /*0018*/ 	.byte	0x04, 0x4f
        /*001a*/ 	.short	(.L_36 - .L_35)


	//   ....[0]....
.L_35:
        /*001c*/ 	.word	0x00000006


	//----- nvinfo : EIATTR_RESERVED_SMEM_USED
	.align		4
.L_36:
        /*0020*/ 	.byte	0x01, 0x41
	.zero		2


	//----- nvinfo : EIATTR_SPARSE_MMA_MASK
	.align		4
        /*0024*/ 	.byte	0x03, 0x50
        /*0026*/ 	.short	0x0000


	//----- nvinfo : EIATTR_TCGEN05_1CTA_USED
	.align		4
        /*0028*/ 	.byte	0x01, 0x51
	.zero		2


	//----- nvinfo : EIATTR_MAXREG_COUNT
	.align		4
        /*002c*/ 	.byte	0x03, 0x1b
        /*002e*/ 	.short	0x00ff


	//----- nvinfo : EIATTR_NUM_BARRIERS
	.align		4
        /*0030*/ 	.byte	0x02, 0x4c
        /*0032*/ 	.byte	0x07
	.zero		1


	//----- nvinfo : EIATTR_EXTERNS
	.align		4
        /*0034*/ 	.byte	0x04, 0x0f
        /*0036*/ 	.short	(.L_38 - .L_37)


	//   ....[0]....
	.align		4
.L_37:
        /*0038*/ 	.word	index@(__assertfail)


	//----- nvinfo : EIATTR_MERCURY_ISA_VERSION
	.align		4
.L_38:
        /*003c*/ 	.byte	0x03, 0x5f
        /*003e*/ 	.short	0x0101


	//----- nvinfo : EIATTR_INT_WARP_WIDE_INSTR_OFFSETS
	.align		4
        /*0040*/ 	.byte	0x04, 0x31
        /*0042*/ 	.short	(.L_40 - .L_39)


	//   ....[0]....
.L_39:
        /*0044*/ 	.word	0x000046d0


	//   ....[1]....
        /*0048*/ 	.word	0x000046f0


	//   ....[2]....
        /*004c*/ 	.word	0x00004720


	//   ....[3]....
        /*0050*/ 	.word	0x000052a0


	//   ....[4]....
        /*0054*/ 	.word	0x00005310


	//   ....[5]....
        /*0058*/ 	.word	0x000053e0


	//   ....[6]....
        /*005c*/ 	.word	0x00005460


	//   ....[7]....
        /*0060*/ 	.word	0x00005550


	//   ....[8]....
        /*0064*/ 	.word	0x000055d0


	//   ....[9]....
        /*0068*/ 	.word	0x000056b0


	//   ....[10]....
        /*006c*/ 	.word	0x00005760


	//----- nvinfo : EIATTR_COOP_GROUP_MASK_REGIDS
	.align		4
.L_40:
        /*0070*/ 	.byte	0x04, 0x29
        /*0072*/ 	.short	(.L_42 - .L_41)


	//   ....[0]....
.L_41:
        /*0074*/ 	.word	0xffffffff


	//   ....[1]....
        /*0078*/ 	.word	0xffffffff


	//   ....[2]....
        /*007c*/ 	.word	0xffffffff


	//   ....[3]....
        /*0080*/ 	.word	0xffffffff


	//   ....[4]....
        /*0084*/ 	.word	0xffffffff


	//   ....[5]....
        /*0088*/ 	.word	0xffffffff


	//   ....[6]....
        /*008c*/ 	.word	0xffffffff


	//   ....[7]....
        /*0090*/ 	.word	0xffffffff


	//   ....[8]....
        /*0094*/ 	.word	0xffffffff


	//   ....[9]....
        /*0098*/ 	.word	0xffffffff


	//   ....[10]....
        /*009c*/ 	.word	0xffffffff


	//   ....[11]....
        /*00a0*/ 	.word	0xffffffff


	//   ....[12]....
        /*00a4*/ 	.word	0xffffffff


	//   ....[13]....
        /*00a8*/ 	.word	0xffffffff


	//----- nvinfo : EIATTR_COOP_GROUP_INSTR_OFFSETS
	.align		4
.L_42:
        /*00ac*/ 	.byte	0x04, 0x28
        /*00ae*/ 	.short	(.L_44 - .L_43)


	//   ....[0]....
.L_43:
        /*00b0*/ 	.word	0x00000080


	//   ....[1]....
        /*00b4*/ 	.word	0x000004f0


	//   ....[2]....
        /*00b8*/ 	.word	0x000008d0


	//   ....[3]....
        /*00bc*/ 	.word	0x00000a70


	//   ....[4]....
        /*00c0*/ 	.word	0x00000b70


	//   ....[5]....
        /*00c4*/ 	.word	0x00000ce0


	//   ....[6]....
        /*00c8*/ 	.word	0x00000e80


	//   ....[7]....
        /*00cc*/ 	.word	0x00001030


	//   ....[8]....
        /*00d0*/ 	.word	0x00002230


	//   ....[9]....
        /*00d4*/ 	.word	0x00003a10


	//   ....[10]....
        /*00d8*/ 	.word	0x00003c20


	//   ....[11]....
        /*00dc*/ 	.word	0x00003c50


	//   ....[12]....
        /*00e0*/ 	.word	0x000045b0


	//   ....[13]....
        /*00e4*/ 	.word	0x000047e0


	//----- nvinfo : EIATTR_VRC_CTA_INIT_COUNT
	.align		4
.L_44:
        /*00e8*/ 	.byte	0x02, 0x4a
        /*00ea*/ 	.byte	0x80
	.zero		1


	//----- nvinfo : EIATTR_SYSCALL_OFFSETS
	.align		4
        /*00ec*/ 	.byte	0x04, 0x46
        /*00ee*/ 	.short	(.L_46 - .L_45)


	//   ....[0]....
.L_45:
        /*00f0*/ 	.word	0x000063f0


	//   ....[1]....
        /*00f4*/ 	.word	0x00006530


	//   ....[2]....
        /*00f8*/ 	.word	0x00006d60


	//   ....[3]....
        /*00fc*/ 	.word	0x00007af0


	//   ....[4]....
        /*0100*/ 	.word	0x00008840


	//   ....[5]....
        /*0104*/ 	.word	0x000095c0


	//----- nvinfo : EIATTR_MBARRIER_INSTR_OFFSETS
	.align		4
.L_46:
        /*0108*/ 	.byte	0x04, 0x39
        /*010a*/ 	.short	(.L_48 - .L_47)


	//   ....[0]....
.L_47:
        /*010c*/ 	.word	0x00000630
        /*0110*/ 	.word	0x000000ff
        /*0114*/ 	.word	0x00000000
        /*0118*/ 	.short	0x0100
        /*011a*/ 	.byte	0x04
	.zero		1


	//   ....[1]....
        /*011c*/ 	.word	0x00000640
        /*0120*/ 	.word	0x000000ff
        /*0124*/ 	.word	0x000000a0
        /*0128*/ 	.short	0x0100
        /*012a*/ 	.byte	0x04
	.zero		1


	//   ....[2]....
        /*012c*/ 	.word	0x00000650
        /*0130*/ 	.word	0x000000ff
        /*0134*/ 	.word	0x00000008
        /*0138*/ 	.short	0x0100
        /*013a*/ 	.byte	0x04
	.zero		1


	//   ....[3]....
        /*013c*/ 	.word	0x00000660
        /*0140*/ 	.word	0x000000ff
        /*0144*/ 	.word	0x000000a8
        /*0148*/ 	.short	0x0100
        /*014a*/ 	.byte	0x04
	.zero		1


	//   ....[4]....
        /*014c*/ 	.word	0x00000670
        /*0150*/ 	.word	0x000000ff
        /*0154*/ 	.word	0x00000010
        /*0158*/ 	.short	0x0100
        /*015a*/ 	.byte	0x04
	.zero		1


	//   ....[5]....
        /*015c*/ 	.word	0x00000680
        /*0160*/ 	.word	0x000000ff
        /*0164*/ 	.word	0x000000b0
        /*0168*/ 	.short	0x0100
        /*016a*/ 	.byte	0x04
	.zero		1


	//   ....[6]....
        /*016c*/ 	.word	0x00000690
        /*0170*/ 	.word	0x000000ff
        /*0174*/ 	.word	0x00000018
        /*0178*/ 	.short	0x0100
        /*017a*/ 	.byte	0x04
	.zero		1


	//   ....[7]....
        /*017c*/ 	.word	0x000006a0
        /*0180*/ 	.word	0x000000ff
        /*0184*/ 	.word	0x000000b8
        /*0188*/ 	.short	0x0100
        /*018a*/ 	.byte	0x04
	.zero		1


	//   ....[8]....
        /*018c*/ 	.word	0x000006b0
        /*0190*/ 	.word	0x000000ff
        /*0194*/ 	.word	0x00000020
        /*0198*/ 	.short	0x0100
        /*019a*/ 	.byte	0x04
	.zero		1


	//   ....[9]....
        /*019c*/ 	.word	0x000006c0
        /*01a0*/ 	.word	0x000000ff
        /*01a4*/ 	.word	0x000000c0
        /*01a8*/ 	.short	0x0100
        /*01aa*/ 	.byte	0x04
	.zero		1


	//   ....[10]....
        /*01ac*/ 	.word	0x000006d0
        /*01b0*/ 	.word	0x000000ff
        /*01b4*/ 	.word	0x00000028
        /*01b8*/ 	.short	0x0100
        /*01ba*/ 	.byte	0x04
	.zero		1


	//   ....[11]....
        /*01bc*/ 	.word	0x000006e0
        /*01c0*/ 	.word	0x000000ff
        /*01c4*/ 	.word	0x000000c8
        /*01c8*/ 	.short	0x0100
        /*01ca*/ 	.byte	0x04
	.zero		1


	//   ....[12]....
        /*01cc*/ 	.word	0x000006f0
        /*01d0*/ 	.word	0x000000ff
        /*01d4*/ 	.word	0x00000030
        /*01d8*/ 	.short	0x0100
        /*01da*/ 	.byte	0x04
	.zero		1


	//   ....[13]....
        /*01dc*/ 	.word	0x00000700
        /*01e0*/ 	.word	0x000000ff
        /*01e4*/ 	.word	0x000000d0
        /*01e8*/ 	.short	0x0100
        /*01ea*/ 	.byte	0x04
	.zero		1


	//   ....[14]....
        /*01ec*/ 	.word	0x00000710
        /*01f0*/ 	.word	0x000000ff
        /*01f4*/ 	.word	0x00000038
        /*01f8*/ 	.short	0x0100
        /*01fa*/ 	.byte	0x04
	.zero		1


	//   ....[15]....
        /*01fc*/ 	.word	0x00000720
        /*0200*/ 	.word	0x000000ff
        /*0204*/ 	.word	0x000000d8
        /*0208*/ 	.short	0x0100
        /*020a*/ 	.byte	0x04
	.zero		1


	//   ....[16]....
        /*020c*/ 	.word	0x00000730
        /*0210*/ 	.word	0x000000ff
        /*0214*/ 	.word	0x00000040
        /*0218*/ 	.short	0x0100
        /*021a*/ 	.byte	0x04
	.zero		1


	//   ....[17]....
        /*021c*/ 	.word	0x00000740
        /*0220*/ 	.word	0x000000ff
        /*0224*/ 	.word	0x000000e0
        /*0228*/ 	.short	0x0100
        /*022a*/ 	.byte	0x04
	.zero		1


	//   ....[18]....
        /*022c*/ 	.word	0x00000750
        /*0230*/ 	.word	0x000000ff
        /*0234*/ 	.word	0x00000048
        /*0238*/ 	.short	0x0100
        /*023a*/ 	.byte	0x04
	.zero		1


	//   ....[19]....
        /*023c*/ 	.word	0x00000760
        /*0240*/ 	.word	0x000000ff
        /*0244*/ 	.word	0x000000e8
        /*0248*/ 	.short	0x0100
        /*024a*/ 	.byte	0x04
	.zero		1


	//   ....[20]....
        /*024c*/ 	.word	0x00000770
        /*0250*/ 	.word	0x000000ff
        /*0254*/ 	.word	0x00000050
        /*0258*/ 	.short	0x0100
        /*025a*/ 	.byte	0x04
	.zero		1


	//   ....[21]....
        /*025c*/ 	.word	0x00000780
        /*0260*/ 	.word	0x000000ff
        /*0264*/ 	.word	0x000000f0
        /*0268*/ 	.short	0x0100
        /*026a*/ 	.byte	0x04
	.zero		1


	//   ....[22]....
        /*026c*/ 	.word	0x00000790
        /*0270*/ 	.word	0x000000ff
        /*0274*/ 	.word	0x00000058
        /*0278*/ 	.short	0x0100
        /*027a*/ 	.byte	0x04
	.zero		1


	//   ....[23]....
        /*027c*/ 	.word	0x000007a0
        /*0280*/ 	.word	0x000000ff
        /*0284*/ 	.word	0x000000f8
        /*0288*/ 	.short	0x0100
        /*028a*/ 	.byte	0x04
	.zero		1


	//   ....[24]....
        /*028c*/ 	.word	0x000007b0
        /*0290*/ 	.word	0x000000ff
        /*0294*/ 	.word	0x00000060
        /*0298*/ 	.short	0x0100
        /*029a*/ 	.byte	0x04
	.zero		1


	//   ....[25]....
        /*029c*/ 	.word	0x000007c0
        /*02a0*/ 	.word	0x000000ff
        /*02a4*/ 	.word	0x00000100
        /*02a8*/ 	.short	0x0100
        /*02aa*/ 	.byte	0x04
	.zero		1


	//   ....[26]....
        /*02ac*/ 	.word	0x000007d0
        /*02b0*/ 	.word	0x000000ff
        /*02b4*/ 	.word	0x00000068
        /*02b8*/ 	.short	0x0100
        /*02ba*/ 	.byte	0x04
	.zero		1


	//   ....[27]....
        /*02bc*/ 	.word	0x000007e0
        /*02c0*/ 	.word	0x000000ff
        /*02c4*/ 	.word	0x00000108
        /*02c8*/ 	.short	0x0100
        /*02ca*/ 	.byte	0x04
	.zero		1


	//   ....[28]....
        /*02cc*/ 	.word	0x000007f0
        /*02d0*/ 	.word	0x000000ff
        /*02d4*/ 	.word	0x00000070
        /*02d8*/ 	.short	0x0100
        /*02da*/ 	.byte	0x04
	.zero		1


	//   ....[29]....
        /*02dc*/ 	.word	0x00000800
        /*02e0*/ 	.word	0x000000ff
        /*02e4*/ 	.word	0x00000110
        /*02e8*/ 	.short	0x0100
        /*02ea*/ 	.byte	0x04
	.zero		1


	//   ....[30]....
        /*02ec*/ 	.word	0x00000810
        /*02f0*/ 	.word	0x000000ff
        /*02f4*/ 	.word	0x00000078
        /*02f8*/ 	.short	0x0100
        /*02fa*/ 	.byte	0x04
	.zero		1


	//   ....[31]....
        /*02fc*/ 	.word	0x00000820
        /*0300*/ 	.word	0x000000ff
        /*0304*/ 	.word	0x00000118
        /*0308*/ 	.short	0x0100
        /*030a*/ 	.byte	0x04
	.zero		1


	//   ....[32]....
        /*030c*/ 	.word	0x00000830
        /*0310*/ 	.word	0x000000ff
        /*0314*/ 	.word	0x00000080
        /*0318*/ 	.short	0x0100
        /*031a*/ 	.byte	0x04
	.zero		1


	//   ....[33]....
        /*031c*/ 	.word	0x00000840
        /*0320*/ 	.word	0x000000ff
        /*0324*/ 	.word	0x00000120
        /*0328*/ 	.short	0x0100
        /*032a*/ 	.byte	0x04
	.zero		1


	//   ....[34]....
        /*032c*/ 	.word	0x00000850
        /*0330*/ 	.word	0x000000ff
        /*0334*/ 	.word	0x00000088
        /*0338*/ 	.short	0x0100
        /*033a*/ 	.byte	0x04
	.zero		1


	//   ....[35]....
        /*033c*/ 	.word	0x00000860
        /*0340*/ 	.word	0x000000ff
        /*0344*/ 	.word	0x00000128
        /*0348*/ 	.short	0x0100
        /*034a*/ 	.byte	0x04
	.zero		1


	//   ....[36]....
        /*034c*/ 	.word	0x00000870
        /*0350*/ 	.word	0x000000ff
        /*0354*/ 	.word	0x00000090
        /*0358*/ 	.short	0x0100
        /*035a*/ 	.byte	0x04
	.zero		1


	//   ....[37]....
        /*035c*/ 	.word	0x00000880
        /*0360*/ 	.word	0x000000ff
        /*0364*/ 	.word	0x00000130
        /*0368*/ 	.short	0x0100
        /*036a*/ 	.byte	0x04
	.zero		1


	//   ....[38]....
        /*036c*/ 	.word	0x00000890
        /*0370*/ 	.word	0x000000ff
        /*0374*/ 	.word	0x00000098
        /*0378*/ 	.short	0x0100
        /*037a*/ 	.byte	0x04
	.zero		1


	//   ....[39]....
        /*037c*/ 	.word	0x000008a0
        /*0380*/ 	.word	0x000000ff
        /*0384*/ 	.word	0x00000138
        /*0388*/ 	.short	0x0100
        /*038a*/ 	.byte	0x04
	.zero		1


	//   ....[40]....
        /*038c*/ 	.word	0x000009e0
        /*0390*/ 	.word	0x000000ff
        /*0394*/ 	.word	0x00000140
        /*0398*/ 	.short	0x0100
        /*039a*/ 	.byte	0x04
	.zero		1


	//   ....[41]....
        /*039c*/ 	.word	0x000009f0
        /*03a0*/ 	.word	0x000000ff
        /*03a4*/ 	.word	0x00000160
        /*03a8*/ 	.short	0x0100
        /*03aa*/ 	.byte	0x04
	.zero		1


	//   ....[42]....
        /*03ac*/ 	.word	0x00000a00
        /*03b0*/ 	.word	0x000000ff
        /*03b4*/ 	.word	0x00000148
        /*03b8*/ 	.short	0x0100
        /*03ba*/ 	.byte	0x04
	.zero		1


	//   ....[43]....
        /*03bc*/ 	.word	0x00000a10
        /*03c0*/ 	.word	0x000000ff
        /*03c4*/ 	.word	0x00000168
        /*03c8*/ 	.short	0x0100
        /*03ca*/ 	.byte	0x04
	.zero		1


	//   ....[44]....
        /*03cc*/ 	.word	0x00000a20
        /*03d0*/ 	.word	0x000000ff
        /*03d4*/ 	.word	0x00000150
        /*03d8*/ 	.short	0x0100
        /*03da*/ 	.byte	0x04
	.zero		1


	//   ....[45]....
        /*03dc*/ 	.word	0x00000a30
        /*03e0*/ 	.word	0x000000ff
        /*03e4*/ 	.word	0x00000170
        /*03e8*/ 	.short	0x0100
        /*03ea*/ 	.byte	0x04
	.zero		1


	//   ....[46]....
        /*03ec*/ 	.word	0x00000a40
        /*03f0*/ 	.word	0x000000ff
        /*03f4*/ 	.word	0x00000158
        /*03f8*/ 	.short	0x0100
        /*03fa*/ 	.byte	0x04
	.zero		1


	//   ....[47]....
        /*03fc*/ 	.word	0x00000a50
        /*0400*/ 	.word	0x000000ff
        /*0404*/ 	.word	0x00000178
        /*0408*/ 	.short	0x0100
        /*040a*/ 	.byte	0x04
	.zero		1


	//   ....[48]....
        /*040c*/ 	.word	0x00000b40
        /*0410*/ 	.word	0x000000ff
        /*0414*/ 	.word	0x00000180
        /*0418*/ 	.short	0x0100
        /*041a*/ 	.byte	0x06
	.zero		1


	//   ....[49]....
        /*041c*/ 	.word	0x00000b50
        /*0420*/ 	.word	0x000000ff
        /*0424*/ 	.word	0x00000188
        /*0428*/ 	.short	0x0100
        /*042a*/ 	.byte	0x06
	.zero		1


	//   ....[50]....
        /*042c*/ 	.word	0x00000c90
        /*0430*/ 	.word	0x000000ff
        /*0434*/ 	.word	0x00000190
        /*0438*/ 	.short	0x0100
        /*043a*/ 	.byte	0x06
	.zero		1


	//   ....[51]....
        /*043c*/ 	.word	0x00000ca0
        /*0440*/ 	.word	0x000000ff
        /*0444*/ 	.word	0x000001a0
        /*0448*/ 	.short	0x0100
        /*044a*/ 	.byte	0x06
	.zero		1


	//   ....[52]....
        /*044c*/ 	.word	0x00000cb0
        /*0450*/ 	.word	0x000000ff
        /*0454*/ 	.word	0x00000198
        /*0458*/ 	.short	0x0100
        /*045a*/ 	.byte	0x06
	.zero		1


	//   ....[53]....
        /*045c*/ 	.word	0x00000cc0
        /*0460*/ 	.word	0x000000ff
        /*0464*/ 	.word	0x000001a8
        /*0468*/ 	.short	0x0100
        /*046a*/ 	.byte	0x06
	.zero		1


	//   ....[54]....
        /*046c*/ 	.word	0x00000df0
        /*0470*/ 	.word	0x000000ff
        /*0474*/ 	.word	0x000001b0
        /*0478*/ 	.short	0x0100
        /*047a*/ 	.byte	0x04
	.zero		1


	//   ....[55]....
        /*047c*/ 	.word	0x00000e00
        /*0480*/ 	.word	0x000000ff
        /*0484*/ 	.word	0x000001d0
        /*0488*/ 	.short	0x0100
        /*048a*/ 	.byte	0x04
	.zero		1


	//   ....[56]....
        /*048c*/ 	.word	0x00000e10
        /*0490*/ 	.word	0x000000ff
        /*0494*/ 	.word	0x000001b8
        /*0498*/ 	.short	0x0100
        /*049a*/ 	.byte	0x04
	.zero		1


	//   ....[57]....
        /*049c*/ 	.word	0x00000e20
        /*04a0*/ 	.word	0x000000ff
        /*04a4*/ 	.word	0x000001d8
        /*04a8*/ 	.short	0x0100
        /*04aa*/ 	.byte	0x04
	.zero		1


	//   ....[58]....
        /*04ac*/ 	.word	0x00000e30
        /*04b0*/ 	.word	0x000000ff
        /*04b4*/ 	.word	0x000001c0
        /*04b8*/ 	.short	0x0100
        /*04ba*/ 	.byte	0x04
	.zero		1


	//   ....[59]....
        /*04bc*/ 	.word	0x00000e40
        /*04c0*/ 	.word	0x000000ff
        /*04c4*/ 	.word	0x000001e0
        /*04c8*/ 	.short	0x0100
        /*04ca*/ 	.byte	0x04
	.zero		1


	//   ....[60]....
        /*04cc*/ 	.word	0x00000e50
        /*04d0*/ 	.word	0x000000ff
        /*04d4*/ 	.word	0x000001c8
        /*04d8*/ 	.short	0x0100
        /*04da*/ 	.byte	0x04
	.zero		1


	//   ....[61]....
        /*04dc*/ 	.word	0x00000e60
        /*04e0*/ 	.word	0x000000ff
        /*04e4*/ 	.word	0x000001e8
        /*04e8*/ 	.short	0x0100
        /*04ea*/ 	.byte	0x04
	.zero		1


	//   ....[62]....
        /*04ec*/ 	.word	0x00000f50
        /*04f0*/ 	.word	0x000000ff
        /*04f4*/ 	.word	0x000001f0
        /*04f8*/ 	.short	0x0100
        /*04fa*/ 	.byte	0x04
	.zero		1


	//   ....[63]....
        /*04fc*/ 	.word	0x00000f60
        /*0500*/ 	.word	0x000000ff
        /*0504*/ 	.word	0x00000200
        /*0508*/ 	.short	0x0100
        /*050a*/ 	.byte	0x04
	.zero		1


	//   ....[64]....
        /*050c*/ 	.word	0x00000f70
        /*0510*/ 	.word	0x000000ff
        /*0514*/ 	.word	0x000001f8
        /*0518*/ 	.short	0x0100
        /*051a*/ 	.byte	0x04
	.zero		1


	//   ....[65]....
        /*051c*/ 	.word	0x00000f80
        /*0520*/ 	.word	0x000000ff
        /*0524*/ 	.word	0x00000208
        /*0528*/ 	.short	0x0100
        /*052a*/ 	.byte	0x04
	.zero		1


	//   ....[66]....
        /*052c*/ 	.word	0x00001ae0
        /*0530*/ 	.word	0x00000000
        /*0534*/ 	.word	0x00000200
        /*0538*/ 	.short	0x010a
        /*053a*/ 	.byte	0xff
	.zero		1


	//   ....[67]....
        /*053c*/ 	.word	0x00001b00
        /*0540*/ 	.word	0x00000000
        /*0544*/ 	.word	0x000001f0
        /*0548*/ 	.short	0x0101
        /*054a*/ 	.byte	0xff
	.zero		1


	//   ....[68]....
        /*054c*/ 	.word	0x00001bc0
        /*0550*/ 	.word	0x000000ff
        /*0554*/ 	.word	0x000000a0
        /*0558*/ 	.short	0x010a
        /*055a*/ 	.byte	0x04
	.zero		1


	//   ....[69]....
        /*055c*/ 	.word	0x00001c40
        /*0560*/ 	.word	0x000000ff
        /*0564*/ 	.word	0x000000a0
        /*0568*/ 	.short	0x010a
        /*056a*/ 	.byte	0x21
	.zero		1


	//   ....[70]....
        /*056c*/ 	.word	0x00001dd0
        /*0570*/ 	.word	0x000000ff
        /*0574*/ 	.word	0x000000a0
        /*0578*/ 	.short	0x010a
        /*057a*/ 	.byte	0x08
	.zero		1


	//   ....[71]....
        /*057c*/ 	.word	0x00001ef0
        /*0580*/ 	.word	0x000000ff
        /*0584*/ 	.word	0x00000188
        /*0588*/ 	.short	0x0101
        /*058a*/ 	.byte	0x07
	.zero		1


	//   ....[72]....
        /*058c*/ 	.word	0x00001f10
        /*0590*/ 	.word	0x000000ff
        /*0594*/ 	.word	0x000000a0
        /*0598*/ 	.short	0x010a
        /*059a*/ 	.byte	0x04
	.zero		1


	//   ....[73]....
        /*059c*/ 	.word	0x00001f90
        /*05a0*/ 	.word	0x000000ff
        /*05a4*/ 	.word	0x000000a0
        /*05a8*/ 	.short	0x010a
        /*05aa*/ 	.byte	0x11
	.zero		1


	//   ....[74]....
        /*05ac*/ 	.word	0x00002120
        /*05b0*/ 	.word	0x000000ff
        /*05b4*/ 	.word	0x000000a0
        /*05b8*/ 	.short	0x010a
        /*05ba*/ 	.byte	0x06
	.zero		1


	//   ....[75]....
        /*05bc*/ 	.word	0x00002260
        /*05c0*/ 	.word	0x00000003
        /*05c4*/ 	.word	0x00000190
        /*05c8*/ 	.short	0x010a
        /*05ca*/ 	.byte	0xff
	.zero		1


	//   ....[76]....
        /*05cc*/ 	.word	0x000023b0
        /*05d0*/ 	.word	0x00000000
        /*05d4*/ 	.word	0x00000000
        /*05d8*/ 	.short	0x0101
        /*05da*/ 	.byte	0xff
	.zero		1


	//   ....[77]....
        /*05dc*/ 	.word	0x00002960
        /*05e0*/ 	.word	0x000000ff
        /*05e4*/ 	.word	0x00000000
        /*05e8*/ 	.short	0x010a
        /*05ea*/ 	.byte	0x04
	.zero		1


	//   ....[78]....
        /*05ec*/ 	.word	0x000029f0
        /*05f0*/ 	.word	0x000000ff
        /*05f4*/ 	.word	0x00000000
        /*05f8*/ 	.short	0x010a
        /*05fa*/ 	.byte	0x05
	.zero		1


	//   ....[79]....
        /*05fc*/ 	.word	0x00002a80
        /*0600*/ 	.word	0x000000ff
        /*0604*/ 	.word	0x00000000
        /*0608*/ 	.short	0x010a
        /*060a*/ 	.byte	0x05
	.zero		1


	//   ....[80]....
        /*060c*/ 	.word	0x00002b10
        /*0610*/ 	.word	0x000000ff
        /*0614*/ 	.word	0x00000000
        /*0618*/ 	.short	0x010a
        /*061a*/ 	.byte	0x05
	.zero		1


	//   ....[81]....
        /*061c*/ 	.word	0x00002ba0
        /*0620*/ 	.word	0x000000ff
        /*0624*/ 	.word	0x00000000
        /*0628*/ 	.short	0x010a
        /*062a*/ 	.byte	0x05
	.zero		1


	//   ....[82]....
        /*062c*/ 	.word	0x00002c30
        /*0630*/ 	.word	0x000000ff
        /*0634*/ 	.word	0x00000000
        /*0638*/ 	.short	0x010a
        /*063a*/ 	.byte	0x05
	.zero		1


	//   ....[83]....
        /*063c*/ 	.word	0x00002cc0
        /*0640*/ 	.word	0x000000ff
        /*0644*/ 	.word	0x00000000
        /*0648*/ 	.short	0x010a
        /*064a*/ 	.byte	0x05
	.zero		1


	//   ....[84]....
        /*064c*/ 	.word	0x00002d50
        /*0650*/ 	.word	0x000000ff
        /*0654*/ 	.word	0x00000000
        /*0658*/ 	.short	0x010a
        /*065a*/ 	.byte	0x05
	.zero		1


	//   ....[85]....
        /*065c*/ 	.word	0x00002de0
        /*0660*/ 	.word	0x000000ff
        /*0664*/ 	.word	0x00000000
        /*0668*/ 	.short	0x010a
        /*066a*/ 	.byte	0x05
	.zero		1


	//   ....[86]....
        /*066c*/ 	.word	0x00002e70
        /*0670*/ 	.word	0x000000ff
        /*0674*/ 	.word	0x00000000
        /*0678*/ 	.short	0x010a
        /*067a*/ 	.byte	0x05
	.zero		1


	//   ....[87]....
        /*067c*/ 	.word	0x00002f00
        /*0680*/ 	.word	0x000000ff
        /*0684*/ 	.word	0x00000000
        /*0688*/ 	.short	0x010a
        /*068a*/ 	.byte	0x05
	.zero		1


	//   ....[88]....
        /*068c*/ 	.word	0x00002f90
        /*0690*/ 	.word	0x000000ff
        /*0694*/ 	.word	0x00000000
        /*0698*/ 	.short	0x010a
        /*069a*/ 	.byte	0x05
	.zero		1


	//   ....[89]....
        /*069c*/ 	.word	0x00003020
        /*06a0*/ 	.word	0x000000ff
        /*06a4*/ 	.word	0x00000000
        /*06a8*/ 	.short	0x010a
        /*06aa*/ 	.byte	0x05
	.zero		1


	//   ....[90]....
        /*06ac*/ 	.word	0x000030b0
        /*06b0*/ 	.word	0x000000ff
        /*06b4*/ 	.word	0x00000000
        /*06b8*/ 	.short	0x010a
        /*06ba*/ 	.byte	0x05
	.zero		1


	//   ....[91]....
        /*06bc*/ 	.word	0x00003140
        /*06c0*/ 	.word	0x000000ff
        /*06c4*/ 	.word	0x00000000
        /*06c8*/ 	.short	0x010a
        /*06ca*/ 	.byte	0x05
	.zero		1


	//   ....[92]....
        /*06cc*/ 	.word	0x000031d0
        /*06d0*/ 	.word	0x000000ff
        /*06d4*/ 	.word	0x00000000
        /*06d8*/ 	.short	0x010a
        /*06da*/ 	.byte	0x05
	.zero		1


	//   ....[93]....
        /*06dc*/ 	.word	0x00003260
        /*06e0*/ 	.word	0x000000ff
        /*06e4*/ 	.word	0x00000000
        /*06e8*/ 	.short	0x010a
        /*06ea*/ 	.byte	0x05
	.zero		1


	//   ....[94]....
        /*06ec*/ 	.word	0x000032f0
        /*06f0*/ 	.word	0x000000ff
        /*06f4*/ 	.word	0x00000000
        /*06f8*/ 	.short	0x010a
        /*06fa*/ 	.byte	0x05
	.zero		1


	//   ....[95]....
        /*06fc*/ 	.word	0x00003380
        /*0700*/ 	.word	0x000000ff
        /*0704*/ 	.word	0x00000000
        /*0708*/ 	.short	0x010a
        /*070a*/ 	.byte	0x05
	.zero		1


	//   ....[96]....
        /*070c*/ 	.word	0x00003420
        /*0710*/ 	.word	0x00000000
        /*0714*/ 	.word	0x00000000
        /*0718*/ 	.short	0x010a
        /*071a*/ 	.byte	0xff
	.zero		1


	//   ....[97]....
        /*071c*/ 	.word	0x00003560
        /*0720*/ 	.word	0x00000002
        /*0724*/ 	.word	0x000001f0
        /*0728*/ 	.short	0x010a
        /*072a*/ 	.byte	0xff
	.zero		1


	//   ....[98]....
        /*072c*/ 	.word	0x000035c0
        /*0730*/ 	.word	0x00000004
        /*0734*/ 	.word	0x00000000
        /*0738*/ 	.short	0x0101
        /*073a*/ 	.byte	0xff
	.zero		1


	//   ....[99]....
        /*073c*/ 	.word	0x000035e0
        /*0740*/ 	.word	0x000000ff
        /*0744*/ 	.word	0x000001a0
        /*0748*/ 	.short	0x010a
        /*074a*/ 	.byte	0x04
	.zero		1


	//   ....[100]....
        /*074c*/ 	.word	0x00003700
        /*0750*/ 	.word	0x00000002
        /*0754*/ 	.word	0x00000190
        /*0758*/ 	.short	0x010a
        /*075a*/ 	.byte	0xff
	.zero		1


	//   ....[101]....
        /*075c*/ 	.word	0x00003810
        /*0760*/ 	.word	0x00000002
        /*0764*/ 	.word	0x00000000
        /*0768*/ 	.short	0x0101
        /*076a*/ 	.byte	0xff
	.zero		1


	//   ....[102]....
        /*076c*/ 	.word	0x000038a0
        /*0770*/ 	.word	0x000000ff
        /*0774*/ 	.word	0x000001a0
        /*0778*/ 	.short	0x0106
        /*077a*/ 	.byte	0x04
	.zero		1


	//   ....[103]....
        /*077c*/ 	.word	0x000038c0
        /*0780*/ 	.word	0x000000ff
        /*0784*/ 	.word	0x000001a0
        /*0788*/ 	.short	0x010a
        /*078a*/ 	.byte	0x04
	.zero		1


	//   ....[104]....
        /*078c*/ 	.word	0x00003950
        /*0790*/ 	.word	0x000000ff
        /*0794*/ 	.word	0x000001a0
        /*0798*/ 	.short	0x0106
        /*079a*/ 	.byte	0x07
	.zero		1


	//   ....[105]....
        /*079c*/ 	.word	0x00003990
        /*07a0*/ 	.word	0x00000000
        /*07a4*/ 	.word	0x000001a0
        /*07a8*/ 	.short	0x010a
        /*07aa*/ 	.byte	0xff
	.zero		1


	//   ....[106]....
        /*07ac*/ 	.word	0x00003e90
        /*07b0*/ 	.word	0x00000000
        /*07b4*/ 	.word	0x00000190
        /*07b8*/ 	.short	0x010a
        /*07ba*/ 	.byte	0xff
	.zero		1


	//   ....[107]....
        /*07bc*/ 	.word	0x00003f90
        /*07c0*/ 	.word	0x00000003
        /*07c4*/ 	.word	0x00000000
        /*07c8*/ 	.short	0x0101
        /*07ca*/ 	.byte	0xff
	.zero		1


	//   ....[108]....
        /*07cc*/ 	.word	0x00003fa0
        /*07d0*/ 	.word	0x000000ff
        /*07d4*/ 	.word	0x00000000
        /*07d8*/ 	.short	0x010a
        /*07da*/ 	.byte	0x04
	.zero		1


	//   ....[109]....
        /*07dc*/ 	.word	0x00003fc0
        /*07e0*/ 	.word	0x000000ff
        /*07e4*/ 	.word	0x000001d0
        /*07e8*/ 	.short	0x010a
        /*07ea*/ 	.byte	0x13
	.zero		1


	//   ....[110]....
        /*07ec*/ 	.word	0x00004100
        /*07f0*/ 	.word	0x000000ff
        /*07f4*/ 	.word	0x00000000
        /*07f8*/ 	.short	0x010a
        /*07fa*/ 	.byte	0x06
	.zero		1


	//   ....[111]....
        /*07fc*/ 	.word	0x00004200
        /*0800*/ 	.word	0x000000ff
        /*0804*/ 	.word	0x00000000
        /*0808*/ 	.short	0x010a
        /*080a*/ 	.byte	0x04
	.zero		1


	//   ....[112]....
        /*080c*/ 	.word	0x000043e0
        /*0810*/ 	.word	0x000000ff
        /*0814*/ 	.word	0x00000000
        /*0818*/ 	.short	0x010a
        /*081a*/ 	.byte	0x04
	.zero		1


	//   ....[113]....
        /*081c*/ 	.word	0x00004470
        /*0820*/ 	.word	0x000000ff
        /*0824*/ 	.word	0x00000000
        /*0828*/ 	.short	0x010a
        /*082a*/ 	.byte	0x05
	.zero		1


	//   ....[114]....
        /*082c*/ 	.word	0x00004500
        /*0830*/ 	.word	0x000000ff
        /*0834*/ 	.word	0x00000000
        /*0838*/ 	.short	0x010a
        /*083a*/ 	.byte	0x05
	.zero		1


	//   ....[115]....
        /*083c*/ 	.word	0x00004590
        /*0840*/ 	.word	0x000000ff
        /*0844*/ 	.word	0x00000000
        /*0848*/ 	.short	0x010a
        /*084a*/ 	.byte	0x04
	.zero		1


	//   ....[116]....
        /*084c*/ 	.word	0x00004aa0
        /*0850*/ 	.word	0x0000000c
        /*0854*/ 	.word	0x00000190
        /*0858*/ 	.short	0x010a
        /*085a*/ 	.byte	0xff
	.zero		1


	//   ....[117]....
        /*085c*/ 	.word	0x00004c10
        /*0860*/ 	.word	0x00000000
        /*0864*/ 	.word	0x00000000
        /*0868*/ 	.short	0x0101
        /*086a*/ 	.byte	0xff
	.zero		1


	//   ....[118]....
        /*086c*/ 	.word	0x000050a0
        /*0870*/ 	.word	0x000000ff
        /*0874*/ 	.word	0x00000188
        /*0878*/ 	.short	0x010a
        /*087a*/ 	.byte	0x15
	.zero		1


	//   ....[119]....
        /*087c*/ 	.word	0x00005220
        /*0880*/ 	.word	0x000000ff
        /*0884*/ 	.word	0x00000160
        /*0888*/ 	.short	0x010a
        /*088a*/ 	.byte	0x15
	.zero		1


	//   ....[120]....
        /*088c*/ 	.word	0x00005390
        /*0890*/ 	.word	0x000000ff
        /*0894*/ 	.word	0x00000140
        /*0898*/ 	.short	0x010b
        /*089a*/ 	.byte	0x15
	.zero		1


	//   ....[121]....
        /*089c*/ 	.word	0x000053a0
        /*08a0*/ 	.word	0x000000ff
        /*08a4*/ 	.word	0x00000000
        /*08a8*/ 	.short	0x0101
        /*08aa*/ 	.byte	0x28
	.zero		1


	//   ....[122]....
        /*08ac*/ 	.word	0x000053b0
        /*08b0*/ 	.word	0x000000ff
        /*08b4*/ 	.word	0x00000168
        /*08b8*/ 	.short	0x010a
        /*08ba*/ 	.byte	0x15
	.zero		1


	//   ....[123]....
        /*08bc*/ 	.word	0x00005500
        /*08c0*/ 	.word	0x000000ff
        /*08c4*/ 	.word	0x00000148
        /*08c8*/ 	.short	0x010b
        /*08ca*/ 	.byte	0x15
	.zero		1


	//   ....[124]....
        /*08cc*/ 	.word	0x00005510
        /*08d0*/ 	.word	0x000000ff
        /*08d4*/ 	.word	0x00000000
        /*08d8*/ 	.short	0x0101
        /*08da*/ 	.byte	0x27
	.zero		1


	//   ....[125]....
        /*08dc*/ 	.word	0x00005520
        /*08e0*/ 	.word	0x000000ff
        /*08e4*/ 	.word	0x00000170
        /*08e8*/ 	.short	0x010a
        /*08ea*/ 	.byte	0x15
	.zero		1


	//   ....[126]....
        /*08ec*/ 	.word	0x00005660
        /*08f0*/ 	.word	0x000000ff
        /*08f4*/ 	.word	0x00000150
        /*08f8*/ 	.short	0x010b
        /*08fa*/ 	.byte	0x15
	.zero		1


	//   ....[127]....
        /*08fc*/ 	.word	0x00005670
        /*0900*/ 	.word	0x000000ff
        /*0904*/ 	.word	0x00000000
        /*0908*/ 	.short	0x0101
        /*090a*/ 	.byte	0x26
	.zero		1


	//   ....[128]....
        /*090c*/ 	.word	0x00005680
        /*0910*/ 	.word	0x000000ff
        /*0914*/ 	.word	0x00000178
        /*0918*/ 	.short	0x010a
        /*091a*/ 	.byte	0x15
	.zero		1


	//   ....[129]....
        /*091c*/ 	.word	0x00005870
        /*0920*/ 	.word	0x000000ff
        /*0924*/ 	.word	0x00000158
        /*0928*/ 	.short	0x010b
        /*092a*/ 	.byte	0x15
	.zero		1


	//   ....[130]....
        /*092c*/ 	.word	0x00005880
        /*0930*/ 	.word	0x000000ff
        /*0934*/ 	.word	0x00000000
        /*0938*/ 	.short	0x0101
        /*093a*/ 	.byte	0x25
	.zero		1


	//   ....[131]....
        /*093c*/ 	.word	0x000058b0
        /*0940*/ 	.word	0x000000ff
        /*0944*/ 	.word	0x00000160
        /*0948*/ 	.short	0x010a
        /*094a*/ 	.byte	0x15
	.zero		1


	//   ....[132]....
        /*094c*/ 	.word	0x000058d0
        /*0950*/ 	.word	0x000000ff
        /*0954*/ 	.word	0x00000168
        /*0958*/ 	.short	0x010a
        /*095a*/ 	.byte	0x15
	.zero		1


	//   ....[133]....
        /*095c*/ 	.word	0x000058f0
        /*0960*/ 	.word	0x000000ff
        /*0964*/ 	.word	0x00000170
        /*0968*/ 	.short	0x010a
        /*096a*/ 	.byte	0x15
	.zero		1


	//   ....[134]....
        /*096c*/ 	.word	0x00005930
        /*0970*/ 	.word	0x00000000
        /*0974*/ 	.word	0x00000178
        /*0978*/ 	.short	0x010a
        /*097a*/ 	.byte	0xff
	.zero		1


	//   ....[135]....
        /*097c*/ 	.word	0x00005c80
        /*0980*/ 	.word	0x00000003
        /*0984*/ 	.word	0x00000190
        /*0988*/ 	.short	0x010a
        /*098a*/ 	.byte	0xff
	.zero		1


	//   ....[136]....
        /*098c*/ 	.word	0x00005e00
        /*0990*/ 	.word	0x00000000
        /*0994*/ 	.word	0x00000000
        /*0998*/ 	.short	0x0101
        /*099a*/ 	.byte	0xff
	.zero		1


	//   ....[137]....
        /*099c*/ 	.word	0x00006950
        /*09a0*/ 	.word	0x00000002
        /*09a4*/ 	.word	0x00000140
        /*09a8*/ 	.short	0x010a
        /*09aa*/ 	.byte	0xff
	.zero		1


	//   ....[138]....
        /*09ac*/ 	.word	0x000069c0
        /*09b0*/ 	.word	0x00000047
        /*09b4*/ 	.word	0x000001b0
        /*09b8*/ 	.short	0x010a
        /*09ba*/ 	.byte	0xff
	.zero		1


	//   ....[139]....
        /*09bc*/ 	.word	0x00006ab0
        /*09c0*/ 	.word	0x00000002
        /*09c4*/ 	.word	0x00000140
        /*09c8*/ 	.short	0x010a
        /*09ca*/ 	.byte	0xff
	.zero		1


	//   ....[140]....
        /*09cc*/ 	.word	0x00006bc0
        /*09d0*/ 	.word	0x00000000
        /*09d4*/ 	.word	0x00000000
        /*09d8*/ 	.short	0x0101
        /*09da*/ 	.byte	0xff
	.zero		1


	//   ....[141]....
        /*09dc*/ 	.word	0x00006c40
        /*09e0*/ 	.word	0x00000047
        /*09e4*/ 	.word	0x000001b0
        /*09e8*/ 	.short	0x010a
        /*09ea*/ 	.byte	0xff
	.zero		1


	//   ....[142]....
        /*09ec*/ 	.word	0x00007790
        /*09f0*/ 	.word	0x00000070
        /*09f4*/ 	.word	0x00000140
        /*09f8*/ 	.short	0x010a
        /*09fa*/ 	.byte	0xff
	.zero		1


	//   ....[143]....
        /*09fc*/ 	.word	0x00007860
        /*0a00*/ 	.word	0x00000070
        /*0a04*/ 	.word	0x00000140
        /*0a08*/ 	.short	0x010a
        /*0a0a*/ 	.byte	0xff
	.zero		1


	//   ....[144]....
        /*0a0c*/ 	.word	0x00007970
        /*0a10*/ 	.word	0x00000000
        /*0a14*/ 	.word	0x00000000
        /*0a18*/ 	.short	0x0101
        /*0a1a*/ 	.byte	0xff
	.zero		1


	//   ....[145]....
        /*0a1c*/ 	.word	0x000084e0
        /*0a20*/ 	.word	0x00000070
        /*0a24*/ 	.word	0x00000140
        /*0a28*/ 	.short	0x010a
        /*0a2a*/ 	.byte	0xff
	.zero		1


	//   ....[146]....
        /*0a2c*/ 	.word	0x000085b0
        /*0a30*/ 	.word	0x00000070
        /*0a34*/ 	.word	0x00000140
        /*0a38*/ 	.short	0x010a
        /*0a3a*/ 	.byte	0xff
	.zero		1


	//   ....[147]....
        /*0a3c*/ 	.word	0x000086c0
        /*0a40*/ 	.word	0x00000000
        /*0a44*/ 	.word	0x00000000
        /*0a48*/ 	.short	0x0101
        /*0a4a*/ 	.byte	0xff
	.zero		1


	//   ....[148]....
        /*0a4c*/ 	.word	0x00009260
        /*0a50*/ 	.word	0x00000066
        /*0a54*/ 	.word	0x00000140
        /*0a58*/ 	.short	0x010a
        /*0a5a*/ 	.byte	0xff
	.zero		1


	//   ....[149]....
        /*0a5c*/ 	.word	0x00009330
        /*0a60*/ 	.word	0x00000066
        /*0a64*/ 	.word	0x00000140
        /*0a68*/ 	.short	0x010a
        /*0a6a*/ 	.byte	0xff
	.zero		1


	//   ....[150]....
        /*0a6c*/ 	.word	0x00009440
        /*0a70*/ 	.word	0x00000000
        /*0a74*/ 	.word	0x00000000
        /*0a78*/ 	.short	0x0101
        /*0a7a*/ 	.byte	0xff
	.zero		1


	//   ....[151]....
        /*0a7c*/ 	.word	0x000098d0
        /*0a80*/ 	.word	0x000000ff
        /*0a84*/ 	.word	0x00000000
        /*0a88*/ 	.short	0x0101
        /*0a8a*/ 	.byte	0x04
	.zero		1


	//   ....[152]....
        /*0a8c*/ 	.word	0x0000a0e0
        /*0a90*/ 	.word	0x00000000
        /*0a94*/ 	.word	0x00000200
        /*0a98*/ 	.short	0x010a
        /*0a9a*/ 	.byte	0xff
	.zero		1


	//   ....[153]....
        /*0a9c*/ 	.word	0x0000a140
        /*0aa0*/ 	.word	0x00000000
        /*0aa4*/ 	.word	0x000000a0
        /*0aa8*/ 	.short	0x010a
        /*0aaa*/ 	.byte	0xff
	.zero		1


	//   ....[154]....
        /*0aac*/ 	.word	0x0000a1a0
        /*0ab0*/ 	.word	0x00000000
        /*0ab4*/ 	.word	0x000000a0
        /*0ab8*/ 	.short	0x010a
        /*0aba*/ 	.byte	0xff
	.zero		1


	//   ....[155]....
        /*0abc*/ 	.word	0x0000a1f0
        /*0ac0*/ 	.word	0x00000003
        /*0ac4*/ 	.word	0x00000190
        /*0ac8*/ 	.short	0x010a
        /*0aca*/ 	.byte	0xff
	.zero		1


	//   ....[156]....
        /*0acc*/ 	.word	0x0000a250
        /*0ad0*/ 	.word	0x00000000
        /*0ad4*/ 	.word	0x00000000
        /*0ad8*/ 	.short	0x010a
        /*0ada*/ 	.byte	0xff
	.zero		1


	//   ....[157]....
        /*0adc*/ 	.word	0x0000a2b0
        /*0ae0*/ 	.word	0x00000000
        /*0ae4*/ 	.word	0x00000000
        /*0ae8*/ 	.short	0x010a
        /*0aea*/ 	.byte	0xff
	.zero		1


	//   ....[158]....
        /*0aec*/ 	.word	0x0000a310
        /*0af0*/ 	.word	0x00000000
        /*0af4*/ 	.word	0x00000000
        /*0af8*/ 	.short	0x010a
        /*0afa*/ 	.byte	0xff
	.zero		1


	//   ....[159]....
        /*0afc*/ 	.word	0x0000a370
        /*0b00*/ 	.word	0x00000000
        /*0b04*/ 	.word	0x00000000
        /*0b08*/ 	.short	0x010a
        /*0b0a*/ 	.byte	0xff
	.zero		1


	//   ....[160]....
        /*0b0c*/ 	.word	0x0000a3d0
        /*0b10*/ 	.word	0x00000000
        /*0b14*/ 	.word	0x00000000
        /*0b18*/ 	.short	0x010a
        /*0b1a*/ 	.byte	0xff
	.zero		1


	//   ....[161]....
        /*0b1c*/ 	.word	0x0000a430
        /*0b20*/ 	.word	0x00000000
        /*0b24*/ 	.word	0x00000000
        /*0b28*/ 	.short	0x010a
        /*0b2a*/ 	.byte	0xff
	.zero		1


	//   ....[162]....
        /*0b2c*/ 	.word	0x0000a490
        /*0b30*/ 	.word	0x00000000
        /*0b34*/ 	.word	0x00000000
        /*0b38*/ 	.short	0x010a
        /*0b3a*/ 	.byte	0xff
	.zero		1


	//   ....[163]....
        /*0b3c*/ 	.word	0x0000a4f0
        /*0b40*/ 	.word	0x00000000
        /*0b44*/ 	.word	0x00000000
        /*0b48*/ 	.short	0x010a
        /*0b4a*/ 	.byte	0xff
	.zero		1


	//   ....[164]....
        /*0b4c*/ 	.word	0x0000a550
        /*0b50*/ 	.word	0x00000000
        /*0b54*/ 	.word	0x00000000
        /*0b58*/ 	.short	0x010a
        /*0b5a*/ 	.byte	0xff
	.zero		1


	//   ....[165]....
        /*0b5c*/ 	.word	0x0000a5b0
        /*0b60*/ 	.word	0x00000000
        /*0b64*/ 	.word	0x00000000
        /*0b68*/ 	.short	0x010a
        /*0b6a*/ 	.byte	0xff
	.zero		1


	//   ....[166]....
        /*0b6c*/ 	.word	0x0000a610
        /*0b70*/ 	.word	0x00000000
        /*0b74*/ 	.word	0x00000000
        /*0b78*/ 	.short	0x010a
        /*0b7a*/ 	.byte	0xff
	.zero		1


	//   ....[167]....
        /*0b7c*/ 	.word	0x0000a670
        /*0b80*/ 	.word	0x00000000
        /*0b84*/ 	.word	0x00000000
        /*0b88*/ 	.short	0x010a
        /*0b8a*/ 	.byte	0xff
	.zero		1


	//   ....[168]....
        /*0b8c*/ 	.word	0x0000a6d0
        /*0b90*/ 	.word	0x00000000
        /*0b94*/ 	.word	0x00000000
        /*0b98*/ 	.short	0x010a
        /*0b9a*/ 	.byte	0xff
	.zero		1


	//   ....[169]....
        /*0b9c*/ 	.word	0x0000a730
        /*0ba0*/ 	.word	0x00000000
        /*0ba4*/ 	.word	0x00000000
        /*0ba8*/ 	.short	0x010a
        /*0baa*/ 	.byte	0xff
	.zero		1


	//   ....[170]....
        /*0bac*/ 	.word	0x0000a790
        /*0bb0*/ 	.word	0x00000000
        /*0bb4*/ 	.word	0x00000000
        /*0bb8*/ 	.short	0x010a
        /*0bba*/ 	.byte	0xff
	.zero		1


	//   ....[171]....
        /*0bbc*/ 	.word	0x0000a7f0
        /*0bc0*/ 	.word	0x00000000
        /*0bc4*/ 	.word	0x00000000
        /*0bc8*/ 	.short	0x010a
        /*0bca*/ 	.byte	0xff
	.zero		1


	//   ....[172]....
        /*0bcc*/ 	.word	0x0000a850
        /*0bd0*/ 	.word	0x00000000
        /*0bd4*/ 	.word	0x00000000
        /*0bd8*/ 	.short	0x010a
        /*0bda*/ 	.byte	0xff
	.zero		1


	//   ....[173]....
        /*0bdc*/ 	.word	0x0000a8b0
        /*0be0*/ 	.word	0x00000000
        /*0be4*/ 	.word	0x00000000
        /*0be8*/ 	.short	0x010a
        /*0bea*/ 	.byte	0xff
	.zero		1


	//   ....[174]....
        /*0bec*/ 	.word	0x0000a910
        /*0bf0*/ 	.word	0x00000000
        /*0bf4*/ 	.word	0x00000000
        /*0bf8*/ 	.short	0x010a
        /*0bfa*/ 	.byte	0xff
	.zero		1


	//   ....[175]....
        /*0bfc*/ 	.word	0x0000a960
        /*0c00*/ 	.word	0x00000002
        /*0c04*/ 	.word	0x000001f0
        /*0c08*/ 	.short	0x010a
        /*0c0a*/ 	.byte	0xff
	.zero		1


	//   ....[176]....
        /*0c0c*/ 	.word	0x0000a9c0
        /*0c10*/ 	.word	0x00000002
        /*0c14*/ 	.word	0x000001a0
        /*0c18*/ 	.short	0x010a
        /*0c1a*/ 	.byte	0xff
	.zero		1


	//   ....[177]....
        /*0c1c*/ 	.word	0x0000aa10
        /*0c20*/ 	.word	0x00000002
        /*0c24*/ 	.word	0x00000190
        /*0c28*/ 	.short	0x010a
        /*0c2a*/ 	.byte	0xff
	.zero		1


	//   ....[178]....
        /*0c2c*/ 	.word	0x0000aa70
        /*0c30*/ 	.word	0x00000000
        /*0c34*/ 	.word	0x000001a0
        /*0c38*/ 	.short	0x010a
        /*0c3a*/ 	.byte	0xff
	.zero		1


	//   ....[179]....
        /*0c3c*/ 	.word	0x0000aac0
        /*0c40*/ 	.word	0x00000000
        /*0c44*/ 	.word	0x00000190
        /*0c48*/ 	.short	0x010a
        /*0c4a*/ 	.byte	0xff
	.zero		1


	//   ....[180]....
        /*0c4c*/ 	.word	0x0000ab20
        /*0c50*/ 	.word	0x00000003
        /*0c54*/ 	.word	0x000001d0
        /*0c58*/ 	.short	0x010a
        /*0c5a*/ 	.byte	0xff
	.zero		1


	//   ....[181]....
        /*0c5c*/ 	.word	0x0000ab80
        /*0c60*/ 	.word	0x00000000
        /*0c64*/ 	.word	0x00000000
        /*0c68*/ 	.short	0x010a
        /*0c6a*/ 	.byte	0xff
	.zero		1


	//   ....[182]....
        /*0c6c*/ 	.word	0x0000abe0
        /*0c70*/ 	.word	0x00000000
        /*0c74*/ 	.word	0x00000000
        /*0c78*/ 	.short	0x010a
        /*0c7a*/ 	.byte	0xff
	.zero		1


	//   ....[183]....
        /*0c7c*/ 	.word	0x0000ac40
        /*0c80*/ 	.word	0x00000000
        /*0c84*/ 	.word	0x00000000
        /*0c88*/ 	.short	0x010a
        /*0c8a*/ 	.byte	0xff
	.zero		1


	//   ....[184]....
        /*0c8c*/ 	.word	0x0000aca0
        /*0c90*/ 	.word	0x00000000
        /*0c94*/ 	.word	0x00000000
        /*0c98*/ 	.short	0x010a
        /*0c9a*/ 	.byte	0xff
	.zero		1


	//   ....[185]....
        /*0c9c*/ 	.word	0x0000ad00
        /*0ca0*/ 	.word	0x00000000
        /*0ca4*/ 	.word	0x00000000
        /*0ca8*/ 	.short	0x010a
        /*0caa*/ 	.byte	0xff
	.zero		1


	//   ....[186]....
        /*0cac*/ 	.word	0x0000ad50
        /*0cb0*/ 	.word	0x0000000c
        /*0cb4*/ 	.word	0x00000190
        /*0cb8*/ 	.short	0x010a
        /*0cba*/ 	.byte	0xff
	.zero		1


	//   ....[187]....
        /*0cbc*/ 	.word	0x0000adb0
        /*0cc0*/ 	.word	0x00000000
        /*0cc4*/ 	.word	0x00000188
        /*0cc8*/ 	.short	0x010a
        /*0cca*/ 	.byte	0xff
	.zero		1


	//   ....[188]....
        /*0ccc*/ 	.word	0x0000ae10
        /*0cd0*/ 	.word	0x00000000
        /*0cd4*/ 	.word	0x00000160
        /*0cd8*/ 	.short	0x010a
        /*0cda*/ 	.byte	0xff
	.zero		1


	//   ....[189]....
        /*0cdc*/ 	.word	0x0000ae70
        /*0ce0*/ 	.word	0x00000000
        /*0ce4*/ 	.word	0x00000168
        /*0ce8*/ 	.short	0x010a
        /*0cea*/ 	.byte	0xff
	.zero		1


	//   ....[190]....
        /*0cec*/ 	.word	0x0000aed0
        /*0cf0*/ 	.word	0x00000000
        /*0cf4*/ 	.word	0x00000170
        /*0cf8*/ 	.short	0x010a
        /*0cfa*/ 	.byte	0xff
	.zero		1


	//   ....[191]....
        /*0cfc*/ 	.word	0x0000af30
        /*0d00*/ 	.word	0x00000000
        /*0d04*/ 	.word	0x00000178
        /*0d08*/ 	.short	0x010a
        /*0d0a*/ 	.byte	0xff
	.zero		1


	//   ....[192]....
        /*0d0c*/ 	.word	0x0000af90
        /*0d10*/ 	.word	0x00000000
        /*0d14*/ 	.word	0x00000160
        /*0d18*/ 	.short	0x010a
        /*0d1a*/ 	.byte	0xff
	.zero		1


	//   ....[193]....
        /*0d1c*/ 	.word	0x0000aff0
        /*0d20*/ 	.word	0x00000000
        /*0d24*/ 	.word	0x00000168
        /*0d28*/ 	.short	0x010a
        /*0d2a*/ 	.byte	0xff
	.zero		1


	//   ....[194]....
        /*0d2c*/ 	.word	0x0000b050
        /*0d30*/ 	.word	0x00000000
        /*0d34*/ 	.word	0x00000170
        /*0d38*/ 	.short	0x010a
        /*0d3a*/ 	.byte	0xff
	.zero		1


	//   ....[195]....
        /*0d3c*/ 	.word	0x0000b0a0
        /*0d40*/ 	.word	0x00000003
        /*0d44*/ 	.word	0x00000190
        /*0d48*/ 	.short	0x010a
        /*0d4a*/ 	.byte	0xff
	.zero		1


	//   ....[196]....
        /*0d4c*/ 	.word	0x0000b0f0
        /*0d50*/ 	.word	0x00000002
        /*0d54*/ 	.word	0x00000140
        /*0d58*/ 	.short	0x010a
        /*0d5a*/ 	.byte	0xff
	.zero		1


	//   ....[197]....
        /*0d5c*/ 	.word	0x0000b140
        /*0d60*/ 	.word	0x00000047
        /*0d64*/ 	.word	0x000001b0
        /*0d68*/ 	.short	0x010a
        /*0d6a*/ 	.byte	0xff
	.zero		1


	//   ....[198]....
        /*0d6c*/ 	.word	0x0000b190
        /*0d70*/ 	.word	0x00000070
        /*0d74*/ 	.word	0x00000140
        /*0d78*/ 	.short	0x010a
        /*0d7a*/ 	.byte	0xff
	.zero		1


	//   ....[199]....
        /*0d7c*/ 	.word	0x0000b1e0
        /*0d80*/ 	.word	0x00000070
        /*0d84*/ 	.word	0x00000140
        /*0d88*/ 	.short	0x010a
        /*0d8a*/ 	.byte	0xff
	.zero		1


	//   ....[200]....
        /*0d8c*/ 	.word	0x0000b230
        /*0d90*/ 	.word	0x00000066
        /*0d94*/ 	.word	0x00000140
        /*0d98*/ 	.short	0x010a
        /*0d9a*/ 	.byte	0xff
	.zero		1


	//----- nvinfo : EIATTR_NUM_MBARRIERS
	.align		4
.L_48:
        /*0d9c*/ 	.byte	0x03, 0x38
        /*0d9e*/ 	.short	0x0042


	//----- nvinfo : EIATTR_EXIT_INSTR_OFFSETS
	.align		4
        /*0da0*/ 	.byte	0x04, 0x1c
        /*0da2*/ 	.short	(.L_50 - .L_49)


	//   ....[0]....
.L_49:
        /*0da4*/ 	.word	0x00003450


	//   ....[1]....
        /*0da8*/ 	.word	0x00003960


	//   ....[2]....
        /*0dac*/ 	.word	0x000039c0


	//   ....[3]....
        /*0db0*/ 	.word	0x000047f0


	//   ....[4]....
        /*0db4*/ 	.word	0x00005960


	//   ....[5]....
        /*0db8*/ 	.word	0x000059a0


	//   ....[6]....
        /*0dbc*/ 	.word	0x0000a0d0


	//----- nvinfo : EIATTR_MAX_THREADS
	.align		4
.L_50:
        /*0dc0*/ 	.byte	0x04, 0x05
        /*0dc2*/ 	.short	(.L_52 - .L_51)
.L_51:
        /*0dc4*/ 	.word	0x00000100
        /*0dc8*/ 	.word	0x00000001
        /*0dcc*/ 	.word	0x00000001


	//----- nvinfo : EIATTR_CRS_STACK_SIZE
	.align		4
.L_52:
        /*0dd0*/ 	.byte	0x04, 0x1e
        /*0dd2*/ 	.short	(.L_54 - .L_53)
.L_53:
        /*0dd4*/ 	.word	0x00000000


	//----- nvinfo : EIATTR_CBANK_PARAM_SIZE
	.align		4
.L_54:
        /*0dd8*/ 	.byte	0x03, 0x19
        /*0dda*/ 	.short	0x0800


	//----- nvinfo : EIATTR_PARAM_CBANK
	.align		4
        /*0ddc*/ 	.byte	0x04, 0x0a
        /*0dde*/ 	.short	(.L_56 - .L_55)
	.align		4
.L_55:
        /*0de0*/ 	.word	index@(.nv.constant0._ZN7cutlass13device_kernelINS_4gemm6kernel13GemmUniversalIN4cute5tupleIJiiiiEEENS1_10collective13CollectiveMmaINS1_35MainloopSm100TmaUmmaWarpSpecializedILi20ELi2ELi4ENS5_IJNS4_1CILi1EEENSA_ILi2EEESB_EEEEENS5_IJNSA_ILi64EEENSA_ILi256EEENSA_ILi32EEEEEENS_12float_e5m2_tENS5_IJlSB_lEEESJ_SK_NS4_8TiledMMAINS4_8MMA_AtomIJNS4_10MMA_TraitsINS4_19SM100_MMA_F8F6F4_SSEJSJ_SJ_fSF_SG_NS4_17integral_constantINS4_4UMMA5MajorELSR_0EEESS_NSP_INSQ_7ScaleInELST_0EEESU_EEEEEENS4_6LayoutINS5_IJSB_SB_SB_EEENS5_IJNSA_ILi0EEESZ_SZ_EEEEENS5_IJNS4_10UnderscoreES12_S12_EEEEENS4_23SM90_TMA_LOAD_MULTICASTENS4_14ComposedLayoutINS4_7SwizzleILi1ELi4ELi3EEENS4_18smem_ptr_flag_bitsILi8EEENSX_INS5_IJNSA_ILi8EEESH_EEENS5_IJSH_SB_EEEEEEEvNS4_8identityENS4_13SM90_TMA_LOADES1F_vS1G_EENS_8epilogue10collective18CollectiveEpilogueINS1J_23Sm100TmaWarpSpecializedILi4ELi2ELi32ELb0ELb0EEEJSI_NS5_IJNSX_ISF_SB_EES1O_EEESJ_SK_SJ_SK_NS1J_6fusion15FusionCallbacksIS1N_NS1Q_17LinearCombinationISJ_fSJ_fLNS_15FloatRoundStyleE2EEESI_S1P_JEEENS4_5SM1004TMEM4LOAD26SM100_TMEM_LOAD_16dp32b32xES1H_NS16_INS17_ILi2ELi4ELi3EEES1A_NSX_INS5_IJS1B_SF_EEENS5_IJSF_SB_EEEEEEENS4_39AutoVectorizingCopyWithAssumedAlignmentILi128EEENS4_14SM90_TMA_STOREES24_S26_S26_EEEvvEEEEvNT_6ParamsE)
        /*0de4*/ 	.short	0x0380
        /*0de6*/ 	.short	0x0800


	//----- nvinfo : EIATTR_SW_WAR
	.align		4
.L_56:
        /*0de8*/ 	.byte	0x04, 0x36
        /*0dea*/ 	.short	(.L_58 - .L_57)
.L_57:
        /*0dec*/ 	.word	0x00000008
.L_58:


//--------------------- .nv.callgraph             --------------------------
	.section	.nv.callgraph,"",@"SHT_CUDA_CALLGRAPH"
	.align	4
	.sectionentsize	8
	.align		4
        /*0000*/ 	.word	0x00000000
	.align		4
        /*0004*/ 	.word	0xffffffff
	.align		4
        /*0008*/ 	.word	index@(_ZN7cutlass13device_kernelINS_4gemm6kernel13GemmUniversalIN4cute5tupleIJiiiiEEENS1_10collective13CollectiveMmaINS1_35MainloopSm100TmaUmmaWarpSpecializedILi20ELi2ELi4ENS5_IJNS4_1CILi1EEENSA_ILi2EEESB_EEEEENS5_IJNSA_ILi64EEENSA_ILi256EEENSA_ILi32EEEEEENS_12float_e5m2_tENS5_IJlSB_lEEESJ_SK_NS4_8TiledMMAINS4_8MMA_AtomIJNS4_10MMA_TraitsINS4_19SM100_MMA_F8F6F4_SSEJSJ_SJ_fSF_SG_NS4_17integral_constantINS4_4UMMA5MajorELSR_0EEESS_NSP_INSQ_7ScaleInELST_0EEESU_EEEEEENS4_6LayoutINS5_IJSB_SB_SB_EEENS5_IJNSA_ILi0EEESZ_SZ_EEEEENS5_IJNS4_10UnderscoreES12_S12_EEEEENS4_23SM90_TMA_LOAD_MULTICASTENS4_14ComposedLayoutINS4_7SwizzleILi1ELi4ELi3EEENS4_18smem_ptr_flag_bitsILi8EEENSX_INS5_IJNSA_ILi8EEESH_EEENS5_IJSH_SB_EEEEEEEvNS4_8identityENS4_13SM90_TMA_LOADES1F_vS1G_EENS_8epilogue10collective18CollectiveEpilogueINS1J_23Sm100TmaWarpSpecializedILi4ELi2ELi32ELb0ELb0EEEJSI_NS5_IJNSX_ISF_SB_EES1O_EEESJ_SK_SJ_SK_NS1J_6fusion15FusionCallbacksIS1N_NS1Q_17LinearCombinationISJ_fSJ_fLNS_15FloatRoundStyleE2EEESI_S1P_JEEENS4_5SM1004TMEM4LOAD26SM100_TMEM_LOAD_16dp32b32xES1H_NS16_INS17_ILi2ELi4ELi3EEES1A_NSX_INS5_IJS1B_SF_EEENS5_IJSF_SB_EEEEEEENS4_39AutoVectorizingCopyWithAssumedAlignmentILi128EEENS4_14SM90_TMA_STOREES24_S26_S26_EEEvvEEEEvNT_6ParamsE)
	.align		4
        /*000c*/ 	.word	index@(__assertfail)
	.align		4
        /*0010*/ 	.word	0x00000000
	.align		4
        /*0014*/ 	.word	0xfffffffe
	.align		4
        /*0018*/ 	.word	0x00000000
	.align		4
        /*001c*/ 	.word	0xfffffffd
	.align		4
        /*0020*/ 	.word	0x00000000
	.align		4
        /*0024*/ 	.word	0xfffffffc


//--------------------- .nv.constant4             --------------------------
	.section	.nv.constant4,"a",@progbits
	.align	8
	.align		8
.nv.constant4:
        /*0000*/ 	.dword	__assertfail
	.align		8
        /*0008*/ 	.dword	__unnamed_1
	.align		8
        /*0010*/ 	.dword	__unnamed_2
	.align		8
        /*0018*/ 	.dword	__unnamed_3
	.align		8
        /*0020*/ 	.dword	_ZN40_INTERNAL_759df17f_4_k_cu_9b45c6be_325804cuda3std3__45__cpo5beginE
	.align		8
        /*0028*/ 	.dword	_ZN40_INTERNAL_759df17f_4_k_cu_9b45c6be_325804cuda3std3__45__cpo3endE
	.align		8
        /*0030*/ 	.dword	_ZN40_INTERNAL_759df17f_4_k_cu_9b45c6be_325804cuda3std3__45__cpo6cbeginE
	.align		8
        /*0038*/ 	.dword	_ZN40_INTERNAL_759df17f_4_k_cu_9b45c6be_325804cuda3std3__45__cpo4cendE
	.align		8
        /*0040*/ 	.dword	_ZN40_INTERNAL_759df17f_4_k_cu_9b45c6be_325804cuda3std3__442_GLOBAL__N__759df17f_4_k_cu_9b45c6be_325806ignoreE
	.align		8
        /*0048*/ 	.dword	_ZN40_INTERNAL_759df17f_4_k_cu_9b45c6be_325804cuda3std3__419piecewise_constructE
	.align		8
        /*0050*/ 	.dword	_ZN40_INTERNAL_759df17f_4_k_cu_9b45c6be_325804cuda3std3__48in_placeE
	.align		8
        /*0058*/ 	.dword	_ZN40_INTERNAL_759df17f_4_k_cu_9b45c6be_325804cuda3std6ranges3__45__cpo4swapE
	.align		8
        /*0060*/ 	.dword	_ZN40_INTERNAL_759df17f_4_k_cu_9b45c6be_325804cuda3std6ranges3__45__cpo9iter_moveE
	.align		8
        /*0068*/ 	.dword	_ZN40_INTERNAL_759df17f_4_k_cu_9b45c6be_325804cute7productE
	.align		8
        /*0070*/ 	.dword	_ZN40_INTERNAL_759df17f_4_k_cu_9b45c6be_325804cute1_E
	.align		8
        /*0078*/ 	.dword	$str$25
	.align		8
        /*0080*/ 	.dword	$str$26
	.align		8
        /*0088*/ 	.dword	$str$27
	.align		8
        /*0090*/ 	.dword	$str$28


//--------------------- .text._ZN7cutlass13device_kernelINS_4gemm6kernel13GemmUniversalIN4cute5tupleIJiiiiEEENS1_10collective13CollectiveMmaINS1_35MainloopSm100TmaUmmaWarpSpecializedILi20ELi2ELi4ENS5_IJNS4_1CILi1EEENSA_ILi2EEESB_EEEEENS5_IJNSA_ILi64EEENSA_ILi256EEENSA_ILi32EEEEEENS_12float_e5m2_tENS5_IJlSB_lEEESJ_SK_NS4_8TiledMMAINS4_8MMA_AtomIJNS4_10MMA_TraitsINS4_19SM100_MMA_F8F6F4_SSEJSJ_SJ_fSF_SG_NS4_17integral_constantINS4_4UMMA5MajorELSR_0EEESS_NSP_INSQ_7ScaleInELST_0EEESU_EEEEEENS4_6LayoutINS5_IJSB_SB_SB_EEENS5_IJNSA_ILi0EEESZ_SZ_EEEEENS5_IJNS4_10UnderscoreES12_S12_EEEEENS4_23SM90_TMA_LOAD_MULTICASTENS4_14ComposedLayoutINS4_7SwizzleILi1ELi4ELi3EEENS4_18smem_ptr_flag_bitsILi8EEENSX_INS5_IJNSA_ILi8EEESH_EEENS5_IJSH_SB_EEEEEEEvNS4_8identityENS4_13SM90_TMA_LOADES1F_vS1G_EENS_8epilogue10collective18CollectiveEpilogueINS1J_23Sm100TmaWarpSpecializedILi4ELi2ELi32ELb0ELb0EEEJSI_NS5_IJNSX_ISF_SB_EES1O_EEESJ_SK_SJ_SK_NS1J_6fusion15FusionCallbacksIS1N_NS1Q_17LinearCombinationISJ_fSJ_fLNS_15FloatRoundStyleE2EEESI_S1P_JEEENS4_5SM1004TMEM4LOAD26SM100_TMEM_LOAD_16dp32b32xES1H_NS16_INS17_ILi2ELi4ELi3EEES1A_NSX_INS5_IJS1B_SF_EEENS5_IJSF_SB_EEEEEEENS4_39AutoVectorizingCopyWithAssumedAlignmentILi128EEENS4_14SM90_TMA_STOREES24_S26_S26_EEEvvEEEEvNT_6ParamsE --------------------------
	.section	.text._ZN7cutlass13device_kernelINS_4gemm6kernel13GemmUniversalIN4cute5tupleIJiiiiEEENS1_10collective13CollectiveMmaINS1_35MainloopSm100TmaUmmaWarpSpecializedILi20ELi2ELi4ENS5_IJNS4_1CILi1EEENSA_ILi2EEESB_EEEEENS5_IJNSA_ILi64EEENSA_ILi256EEENSA_ILi32EEEEEENS_12float_e5m2_tENS5_IJlSB_lEEESJ_SK_NS4_8TiledMMAINS4_8MMA_AtomIJNS4_10MMA_TraitsINS4_19SM100_MMA_F8F6F4_SSEJSJ_SJ_fSF_SG_NS4_17integral_constantINS4_4UMMA5MajorELSR_0EEESS_NSP_INSQ_7ScaleInELST_0EEESU_EEEEEENS4_6LayoutINS5_IJSB_SB_SB_EEENS5_IJNSA_ILi0EEESZ_SZ_EEEEENS5_IJNS4_10UnderscoreES12_S12_EEEEENS4_23SM90_TMA_LOAD_MULTICASTENS4_14ComposedLayoutINS4_7SwizzleILi1ELi4ELi3EEENS4_18smem_ptr_flag_bitsILi8EEENSX_INS5_IJNSA_ILi8EEESH_EEENS5_IJSH_SB_EEEEEEEvNS4_8identityENS4_13SM90_TMA_LOADES1F_vS1G_EENS_8epilogue10collective18CollectiveEpilogueINS1J_23Sm100TmaWarpSpecializedILi4ELi2ELi32ELb0ELb0EEEJSI_NS5_IJNSX_ISF_SB_EES1O_EEESJ_SK_SJ_SK_NS1J_6fusion15FusionCallbacksIS1N_NS1Q_17LinearCombinationISJ_fSJ_fLNS_15FloatRoundStyleE2EEESI_S1P_JEEENS4_5SM1004TMEM4LOAD26SM100_TMEM_LOAD_16dp32b32xES1H_NS16_INS17_ILi2ELi4ELi3EEES1A_NSX_INS5_IJS1B_SF_EEENS5_IJSF_SB_EEEEEEENS4_39AutoVectorizingCopyWithAssumedAlignmentILi128EEENS4_14SM90_TMA_STOREES24_S26_S26_EEEvvEEEEvNT_6ParamsE,"ax",@progbits
	.align	128
.text._ZN7cutlass13device_kernelINS_4gemm6kernel13GemmUniversalIN4cute5tupleIJiiiiEEENS1_10collective13CollectiveMmaINS1_35MainloopSm100TmaUmmaWarpSpecializedILi20ELi2ELi4ENS5_IJNS4_1CILi1EEENSA_ILi2EEESB_EEEEENS5_IJNSA_ILi64EEENSA_ILi256EEENSA_ILi32EEEEEENS_12float_e5m2_tENS5_IJlSB_lEEESJ_SK_NS4_8TiledMMAINS4_8MMA_AtomIJNS4_10MMA_TraitsINS4_19SM100_MMA_F8F6F4_SSEJSJ_SJ_fSF_SG_NS4_17integral_constantINS4_4UMMA5MajorELSR_0EEESS_NSP_INSQ_7ScaleInELST_0EEESU_EEEEEENS4_6LayoutINS5_IJSB_SB_SB_EEENS5_IJNSA_ILi0EEESZ_SZ_EEEEENS5_IJNS4_10UnderscoreES12_S12_EEEEENS4_23SM90_TMA_LOAD_MULTICASTENS4_14ComposedLayoutINS4_7SwizzleILi1ELi4ELi3EEENS4_18smem_ptr_flag_bitsILi8EEENSX_INS5_IJNSA_ILi8EEESH_EEENS5_IJSH_SB_EEEEEEEvNS4_8identityENS4_13SM90_TMA_LOADES1F_vS1G_EENS_8epilogue10collective18CollectiveEpilogueINS1J_23Sm100TmaWarpSpecializedILi4ELi2ELi32ELb0ELb0EEEJSI_NS5_IJNSX_ISF_SB_EES1O_EEESJ_SK_SJ_SK_NS1J_6fusion15FusionCallbacksIS1N_NS1Q_17LinearCombinationISJ_fSJ_fLNS_15FloatRoundStyleE2EEESI_S1P_JEEENS4_5SM1004TMEM4LOAD26SM100_TMEM_LOAD_16dp32b32xES1H_NS16_INS17_ILi2ELi4ELi3EEES1A_NSX_INS5_IJS1B_SF_EEENS5_IJSF_SB_EEEEEEENS4_39AutoVectorizingCopyWithAssumedAlignmentILi128EEENS4_14SM90_TMA_STOREES24_S26_S26_EEEvvEEEEvNT_6ParamsE:
        .type           _ZN7cutlass13device_kernelINS_4gemm6kernel13GemmUniversalIN4cute5tupleIJiiiiEEENS1_10collective13CollectiveMmaINS1_35MainloopSm100TmaUmmaWarpSpecializedILi20ELi2ELi4ENS5_IJNS4_1CILi1EEENSA_ILi2EEESB_EEEEENS5_IJNSA_ILi64EEENSA_ILi256EEENSA_ILi32EEEEEENS_12float_e5m2_tENS5_IJlSB_lEEESJ_SK_NS4_8TiledMMAINS4_8MMA_AtomIJNS4_10MMA_TraitsINS4_19SM100_MMA_F8F6F4_SSEJSJ_SJ_fSF_SG_NS4_17integral_constantINS4_4UMMA5MajorELSR_0EEESS_NSP_INSQ_7ScaleInELST_0EEESU_EEEEEENS4_6LayoutINS5_IJSB_SB_SB_EEENS5_IJNSA_ILi0EEESZ_SZ_EEEEENS5_IJNS4_10UnderscoreES12_S12_EEEEENS4_23SM90_TMA_LOAD_MULTICASTENS4_14ComposedLayoutINS4_7SwizzleILi1ELi4ELi3EEENS4_18smem_ptr_flag_bitsILi8EEENSX_INS5_IJNSA_ILi8EEESH_EEENS5_IJSH_SB_EEEEEEEvNS4_8identityENS4_13SM90_TMA_LOADES1F_vS1G_EENS_8epilogue10collective18CollectiveEpilogueINS1J_23Sm100TmaWarpSpecializedILi4ELi2ELi32ELb0ELb0EEEJSI_NS5_IJNSX_ISF_SB_EES1O_EEESJ_SK_SJ_SK_NS1J_6fusion15FusionCallbacksIS1N_NS1Q_17LinearCombinationISJ_fSJ_fLNS_15FloatRoundStyleE2EEESI_S1P_JEEENS4_5SM1004TMEM4LOAD26SM100_TMEM_LOAD_16dp32b32xES1H_NS16_INS17_ILi2ELi4ELi3EEES1A_NSX_INS5_IJS1B_SF_EEENS5_IJSF_SB_EEEEEEENS4_39AutoVectorizingCopyWithAssumedAlignmentILi128EEENS4_14SM90_TMA_STOREES24_S26_S26_EEEvvEEEEvNT_6ParamsE,@function
        .size           _ZN7cutlass13device_kernelINS_4gemm6kernel13GemmUniversalIN4cute5tupleIJiiiiEEENS1_10collective13CollectiveMmaINS1_35MainloopSm100TmaUmmaWarpSpecializedILi20ELi2ELi4ENS5_IJNS4_1CILi1EEENSA_ILi2EEESB_EEEEENS5_IJNSA_ILi64EEENSA_ILi256EEENSA_ILi32EEEEEENS_12float_e5m2_tENS5_IJlSB_lEEESJ_SK_NS4_8TiledMMAINS4_8MMA_AtomIJNS4_10MMA_TraitsINS4_19SM100_MMA_F8F6F4_SSEJSJ_SJ_fSF_SG_NS4_17integral_constantINS4_4UMMA5MajorELSR_0EEESS_NSP_INSQ_7ScaleInELST_0EEESU_EEEEEENS4_6LayoutINS5_IJSB_SB_SB_EEENS5_IJNSA_ILi0EEESZ_SZ_EEEEENS5_IJNS4_10UnderscoreES12_S12_EEEEENS4_23SM90_TMA_LOAD_MULTICASTENS4_14ComposedLayoutINS4_7SwizzleILi1ELi4ELi3EEENS4_18smem_ptr_flag_bitsILi8EEENSX_INS5_IJNSA_ILi8EEESH_EEENS5_IJSH_SB_EEEEEEEvNS4_8identityENS4_13SM90_TMA_LOADES1F_vS1G_EENS_8epilogue10collective18CollectiveEpilogueINS1J_23Sm100TmaWarpSpecializedILi4ELi2ELi32ELb0ELb0EEEJSI_NS5_IJNSX_ISF_SB_EES1O_EEESJ_SK_SJ_SK_NS1J_6fusion15FusionCallbacksIS1N_NS1Q_17LinearCombinationISJ_fSJ_fLNS_15FloatRoundStyleE2EEESI_S1P_JEEENS4_5SM1004TMEM4LOAD26SM100_TMEM_LOAD_16dp32b32xES1H_NS16_INS17_ILi2ELi4ELi3EEES1A_NSX_INS5_IJS1B_SF_EEENS5_IJSF_SB_EEEEEEENS4_39AutoVectorizingCopyWithAssumedAlignmentILi128EEENS4_14SM90_TMA_STOREES24_S26_S26_EEEvvEEEEvNT_6ParamsE,(.L_x_226 - _ZN7cutlass13device_kernelINS_4gemm6kernel13GemmUniversalIN4cute5tupleIJiiiiEEENS1_10collective13CollectiveMmaINS1_35MainloopSm100TmaUmmaWarpSpecializedILi20ELi2ELi4ENS5_IJNS4_1CILi1EEENSA_ILi2EEESB_EEEEENS5_IJNSA_ILi64EEENSA_ILi256EEENSA_ILi32EEEEEENS_12float_e5m2_tENS5_IJlSB_lEEESJ_SK_NS4_8TiledMMAINS4_8MMA_AtomIJNS4_10MMA_TraitsINS4_19SM100_MMA_F8F6F4_SSEJSJ_SJ_fSF_SG_NS4_17integral_constantINS4_4UMMA5MajorELSR_0EEESS_NSP_INSQ_7ScaleInELST_0EEESU_EEEEEENS4_6LayoutINS5_IJSB_SB_SB_EEENS5_IJNSA_ILi0EEESZ_SZ_EEEEENS5_IJNS4_10UnderscoreES12_S12_EEEEENS4_23SM90_TMA_LOAD_MULTICASTENS4_14ComposedLayoutINS4_7SwizzleILi1ELi4ELi3EEENS4_18smem_ptr_flag_bitsILi8EEENSX_INS5_IJNSA_ILi8EEESH_EEENS5_IJSH_SB_EEEEEEEvNS4_8identityENS4_13SM90_TMA_LOADES1F_vS1G_EENS_8epilogue10collective18CollectiveEpilogueINS1J_23Sm100TmaWarpSpecializedILi4ELi2ELi32ELb0ELb0EEEJSI_NS5_IJNSX_ISF_SB_EES1O_EEESJ_SK_SJ_SK_NS1J_6fusion15FusionCallbacksIS1N_NS1Q_17LinearCombinationISJ_fSJ_fLNS_15FloatRoundStyleE2EEESI_S1P_JEEENS4_5SM1004TMEM4LOAD26SM100_TMEM_LOAD_16dp32b32xES1H_NS16_INS17_ILi2ELi4ELi3EEES1A_NSX_INS5_IJS1B_SF_EEENS5_IJSF_SB_EEEEEEENS4_39AutoVectorizingCopyWithAssumedAlignmentILi128EEENS4_14SM90_TMA_STOREES24_S26_S26_EEEvvEEEEvNT_6ParamsE)
        .other          _ZN7cutlass13device_kernelINS_4gemm6kernel13GemmUniversalIN4cute5tupleIJiiiiEEENS1_10collective13CollectiveMmaINS1_35MainloopSm100TmaUmmaWarpSpecializedILi20ELi2ELi4ENS5_IJNS4_1CILi1EEENSA_ILi2EEESB_EEEEENS5_IJNSA_ILi64EEENSA_ILi256EEENSA_ILi32EEEEEENS_12float_e5m2_tENS5_IJlSB_lEEESJ_SK_NS4_8TiledMMAINS4_8MMA_AtomIJNS4_10MMA_TraitsINS4_19SM100_MMA_F8F6F4_SSEJSJ_SJ_fSF_SG_NS4_17integral_constantINS4_4UMMA5MajorELSR_0EEESS_NSP_INSQ_7ScaleInELST_0EEESU_EEEEEENS4_6LayoutINS5_IJSB_SB_SB_EEENS5_IJNSA_ILi0EEESZ_SZ_EEEEENS5_IJNS4_10UnderscoreES12_S12_EEEEENS4_23SM90_TMA_LOAD_MULTICASTENS4_14ComposedLayoutINS4_7SwizzleILi1ELi4ELi3EEENS4_18smem_ptr_flag_bitsILi8EEENSX_INS5_IJNSA_ILi8EEESH_EEENS5_IJSH_SB_EEEEEEEvNS4_8identityENS4_13SM90_TMA_LOADES1F_vS1G_EENS_8epilogue10collective18CollectiveEpilogueINS1J_23Sm100TmaWarpSpecializedILi4ELi2ELi32ELb0ELb0EEEJSI_NS5_IJNSX_ISF_SB_EES1O_EEESJ_SK_SJ_SK_NS1J_6fusion15FusionCallbacksIS1N_NS1Q_17LinearCombinationISJ_fSJ_fLNS_15FloatRoundStyleE2EEESI_S1P_JEEENS4_5SM1004TMEM4LOAD26SM100_TMEM_LOAD_16dp32b32xES1H_NS16_INS17_ILi2ELi4ELi3EEES1A_NSX_INS5_IJS1B_SF_EEENS5_IJSF_SB_EEEEEEENS4_39AutoVectorizingCopyWithAssumedAlignmentILi128EEENS4_14SM90_TMA_STOREES24_S26_S26_EEEvvEEEEvNT_6ParamsE,@"STO_CUDA_ENTRY STV_DEFAULT"
_ZN7cutlass13device_kernelINS_4gemm6kernel13GemmUniversalIN4cute5tupleIJiiiiEEENS1_10collective13CollectiveMmaINS1_35MainloopSm100TmaUmmaWarpSpecializedILi20ELi2ELi4ENS5_IJNS4_1CILi1EEENSA_ILi2EEESB_EEEEENS5_IJNSA_ILi64EEENSA_ILi256EEENSA_ILi32EEEEEENS_12float_e5m2_tENS5_IJlSB_lEEESJ_SK_NS4_8TiledMMAINS4_8MMA_AtomIJNS4_10MMA_TraitsINS4_19SM100_MMA_F8F6F4_SSEJSJ_SJ_fSF_SG_NS4_17integral_constantINS4_4UMMA5MajorELSR_0EEESS_NSP_INSQ_7ScaleInELST_0EEESU_EEEEEENS4_6LayoutINS5_IJSB_SB_SB_EEENS5_IJNSA_ILi0EEESZ_SZ_EEEEENS5_IJNS4_10UnderscoreES12_S12_EEEEENS4_23SM90_TMA_LOAD_MULTICASTENS4_14ComposedLayoutINS4_7SwizzleILi1ELi4ELi3EEENS4_18smem_ptr_flag_bitsILi8EEENSX_INS5_IJNSA_ILi8EEESH_EEENS5_IJSH_SB_EEEEEEEvNS4_8identityENS4_13SM90_TMA_LOADES1F_vS1G_EENS_8epilogue10collective18CollectiveEpilogueINS1J_23Sm100TmaWarpSpecializedILi4ELi2ELi32ELb0ELb0EEEJSI_NS5_IJNSX_ISF_SB_EES1O_EEESJ_SK_SJ_SK_NS1J_6fusion15FusionCallbacksIS1N_NS1Q_17LinearCombinationISJ_fSJ_fLNS_15FloatRoundStyleE2EEESI_S1P_JEEENS4_5SM1004TMEM4LOAD26SM100_TMEM_LOAD_16dp32b32xES1H_NS16_INS17_ILi2ELi4ELi3EEES1A_NSX_INS5_IJS1B_SF_EEENS5_IJSF_SB_EEEEEEENS4_39AutoVectorizingCopyWithAssumedAlignmentILi128EEENS4_14SM90_TMA_STOREES24_S26_S26_EEEvvEEEEvNT_6ParamsE:
[----:B------:R-:W1:Y:S01]  /*0000*/  LDC R1, c[0x0][0x37c] ;  /* 0x0000df00ff017b82 */ /* 0x000e620000000800 */
[----:B------:R-:W2:Y:S01]  /*0010*/  S2R R95, SR_TID.X ;  /* 0x00000000005f7919 */ /* 0x000ea20000002100 */
[----:B------:R-:W3:Y:S01]  /*0020*/  LDCU.64 UR8, c[0x0][0x890] ;  /* 0x00011200ff0877ac */ /* 0x000ee20008000a00 */
[----:B------:R-:W-:Y:S02]  /*0030*/  PRMT R85, RZ, 0x7610, R85 ;  /* 0x00007610ff557816 */ /* 0x000fe40000000055 */
[----:B------:R-:W-:Y:S01]  /*0040*/  ELECT P3, URZ, PT ;  /* 0x0000000000ff782f */ /* 0x000fe20003860000 */
[----:B---3--:R-:W-:-:S04]  /*0050*/  UISETP.NE.U32.AND UP0, UPT, UR8, URZ, UPT ;  /* 0x000000ff0800728c */ /* 0x008fc8000bf05070 */
[----:B------:R-:W-:Y:S01]  /*0060*/  UISETP.NE.AND.EX UP0, UPT, UR9, URZ, UPT, UP0 ;  /* 0x000000ff0900728c */ /* 0x000fe2000bf05300 */
[----:B--2---:R-:W-:-:S05]  /*0070*/  SHF.R.U32.HI R86, RZ, 0x5, R95 ;  /* 0x00000005ff567819 */ /* 0x004fca000001165f */
[----:B------:R-:W2:Y:S02]  /*0080*/  SHFL.IDX PT, R0, R86, RZ, 0x1f ;  /* 0x00001fff56007589 */ /* 0x000ea400000e0000 */
[----:B--2---:R-:W-:Y:S01]  /*0090*/  R2UR UR17, R0 ;  /* 0x00000000001172ca */ /* 0x004fe200000e0000 */
[----:B-1----:R-:W-:-:S14]  /*00a0*/  BRA.U UP0, `(.L_x_0) ;  /* 0x0000000100307547 */ /* 0x002fdc000b800000 */
[----:B------:R-:W1:Y:S02]  /*00b0*/  LDCU.64 UR4, c[0x0][0x888] ;  /* 0x00011100ff0477ac */ /* 0x000e640008000a00 */
[----:B-1----:R-:W-:-:S04]  /*00c0*/  UISETP.NE.U32.AND UP0, UPT, UR4, URZ, UPT ;  /* 0x000000ff0400728c */ /* 0x002fc8000bf05070 */
[----:B------:R-:W-:-:S09]  /*00d0*/  UISETP.NE.AND.EX UP0, UPT, UR5, URZ, UPT, UP0 ;  /* 0x000000ff0500728c */ /* 0x000fd2000bf05300 */
[----:B------:R-:W-:Y:S05]  /*00e0*/  BRA.U !UP0, `(.L_x_1) ;  /* 0x0000000108147547 */ /* 0x000fea000b800000 */
[----:B------:R-:W1:Y:S01]  /*00f0*/  LDC.64 R2, c[0x0][0x888] ;  /* 0x00022200ff027b82 */ /* 0x000e620000000a00 */
[----:B------:R-:W1:Y:S02]  /*0100*/  LDCU.64 UR4, c[0x0][0x358] ;  /* 0x00006b00ff0477ac */ /* 0x000e640008000a00 */
[----:B-1----:R1:W5:Y:S01]  /*0110*/  LDG.E R41, desc[UR4][R2.64] ;  /* 0x0000000402297981 */ /* 0x002362000c1e1900 */
[----:B------:R-:W-:Y:S01]  /*0120*/  HFMA2 R85, -RZ, RZ, 0, 5.9604644775390625e-08 ;  /* 0x00000001ff557431 */ /* 0x000fe200000001ff */
[----:B------:R-:W-:Y:S05]  /*0130*/  BRA `(.L_x_0) ;  /* 0x00000000000c7947 */ /* 0x000fea0003800000 */
.L_x_1:
[----:B------:R-:W1:Y:S01]  /*0140*/  LDCU UR4, c[0x0][0x880] ;  /* 0x00011000ff0477ac */ /* 0x000e620008000800 */
[----:B------:R-:W-:Y:S01]  /*0150*/  HFMA2 R85, -RZ, RZ, 0, 5.9604644775390625e-08 ;  /* 0x00000001ff557431 */ /* 0x000fe200000001ff */
[----:B-1----:R-:W-:-:S07]  /*0160*/  MOV R41, UR4 ;  /* 0x0000000400297c02 */ /* 0x002fce0008000f00 */
.L_x_0:
[----:B------:R-:W2:Y:S02]  /*0170*/  LDCU.64 UR4, c[0x0][0x8b0] ;  /* 0x00011600ff0477ac */ /* 0x000ea40008000a00 */
[----:B--2---:R-:W-:-:S04]  /*0180*/  UISETP.NE.U32.AND UP0, UPT, UR4, URZ, UPT ;  /* 0x000000ff0400728c */ /* 0x004fc8000bf05070 */
[----:B------:R-:W-:-:S09]  /*0190*/  UISETP.NE.AND.EX UP0, UPT, UR5, URZ, UPT, UP0 ;  /* 0x000000ff0500728c */ /* 0x000fd2000bf05300 */
[----:B------:R-:W-:Y:S05]  /*01a0*/  BRA.U UP0, `(.L_x_2) ;  /* 0x0000000100287547 */ /* 0x000fea000b800000 */
[----:B------:R-:W2:Y:S02]  /*01b0*/  LDCU.64 UR4, c[0x0][0x8a8] ;  /* 0x00011500ff0477ac */ /* 0x000ea40008000a00 */
[----:B--2---:R-:W-:-:S04]  /*01c0*/  UISETP.NE.U32.AND UP0, UPT, UR4, URZ, UPT ;  /* 0x000000ff0400728c */ /* 0x004fc8000bf05070 */
[----:B------:R-:W-:-:S09]  /*01d0*/  UISETP.NE.AND.EX UP0, UPT, UR5, URZ, UPT, UP0 ;  /* 0x000000ff0500728c */ /* 0x000fd2000bf05300 */
[----:B------:R-:W-:Y:S05]  /*01e0*/  BRA.U !UP0, `(.L_x_3) ;  /* 0x0000000108107547 */ /* 0x000fea000b800000 */
[----:B------:R-:W2:Y:S01]  /*01f0*/  LDC.64 R38, c[0x0][0x8a8] ;  /* 0x00022a00ff267b82 */ /* 0x000ea20000000a00 */
[----:B------:R-:W2:Y:S02]  /*0200*/  LDCU.64 UR4, c[0x0][0x358] ;  /* 0x00006b00ff0477ac */ /* 0x000ea40008000a00 */
[----:B--2---:R2:W5:Y:S01]  /*0210*/  LDG.E R38, desc[UR4][R38.64] ;  /* 0x0000000426267981 */ /* 0x004562000c1e1900 */
[----:B------:R-:W-:Y:S05]  /*0220*/  BRA `(.L_x_2) ;  /* 0x0000000000087947 */ /* 0x000fea0003800000 */
.L_x_3:
[----:B------:R-:W2:Y:S02]  /*0230*/  LDCU UR4, c[0x0][0x8a0] ;  /* 0x00011400ff0477ac */ /* 0x000ea40008000800 */
[----:B--2---:R-:W-:Y:S02]  /*0240*/  MOV R38, UR4 ;  /* 0x0000000400267c02 */ /* 0x004fe40008000f00 */
.L_x_2:
[----:B------:R-:W-:Y:S01]  /*0250*/  IMAD.U32 R0, RZ, RZ, UR17 ;  /* 0x00000011ff007e24 */ /* 0x000fe2000f8e00ff */
[----:B------:R-:W-:Y:S04]  /*0260*/  BSSY.RECONVERGENT B0, `(.L_x_4) ;  /* 0x000000c000007945 */ /* 0x000fe80003800200 */
[C---:B------:R-:W-:Y:S02]  /*0270*/  ISETP.NE.OR P1, PT, R0.reuse, 0x1, !P3 ;  /* 0x000000010000780c */ /* 0x040fe40005f25670 */
[----:B------:R-:W-:-:S11]  /*0280*/  ISETP.NE.OR P0, PT, R0, 0x3, !P3 ;  /* 0x000000030000780c */ /* 0x000fd60005f05670 */
[----:B------:R-:W-:Y:S05]  /*0290*/  @P1 BRA `(.L_x_5) ;  /* 0x0000000000201947 */ /* 0x000fea0003800000 */
[----:B------:R-:W3:Y:S02]  /*02a0*/  LDCU.64 UR4, c[0x0][0x348] ;  /* 0x00006900ff0477ac */ /* 0x000ee40008000a00 */
[----:B---3--:R-:W-:Y:S02]  /*02b0*/  UIADD3 UR6, UP1, UPT, UR4, 0x80, URZ ;  /* 0x0000008004067890 */ /* 0x008fe4000ff3e0ff */
[----:B------:R-:W-:Y:S02]  /*02c0*/  UIADD3 UR4, UP0, UPT, UR4, 0x180, URZ ;  /* 0x0000018004047890 */ /* 0x000fe4000ff1e0ff */
[----:B------:R-:W-:Y:S02]  /*02d0*/  UIADD3.X UR7, UPT, UPT, URZ, UR5, URZ, UP1, !UPT ;  /* 0x00000005ff077290 */ /* 0x000fe40008ffe4ff */
[----:B------:R-:W-:-:S07]  /*02e0*/  UIADD3.X UR5, UPT, UPT, URZ, UR5, URZ, UP0, !UPT ;  /* 0x00000005ff057290 */ /* 0x000fce00087fe4ff */
[----:B------:R3:W-:Y:S02]  /*02f0*/  UTMACCTL.PF [UR6] ;  /* 0x00000000060079b9 */ /* 0x0007e40008040000 */
[----:B------:R3:W-:Y:S02]  /*0300*/  UTMACCTL.PF [UR4] ;  /* 0x00000000040079b9 */ /* 0x0007e40008040000 */
[----:B---3--:R-:W-:Y:S01]  /*0310*/  NOP ;  /* 0x0000000000007918 */ /* 0x008fe20000000000 */
.L_x_5:
[----:B------:R-:W-:Y:S05]  /*0320*/  BSYNC.RECONVERGENT B0 ;  /* 0x0000000000007941 */ /* 0x000fea0003800200 */
.L_x_4:
[----:B------:R-:W-:Y:S04]  /*0330*/  BSSY.RECONVERGENT B0, `(.L_x_6) ;  /* 0x000000a000007945 */ /* 0x000fe80003800200 */
        /* <DEDUP_REMOVED lines=9> */
.L_x_7:
[----:B------:R-:W-:Y:S05]  /*03d0*/  BSYNC.RECONVERGENT B0 ;  /* 0x0000000000007941 */ /* 0x000fea0003800200 */
.L_x_6:
[----:B------:R-:W3:Y:S01]  /*03e0*/  LDCU.64 UR4, c[0x0][0x888] ;  /* 0x00011100ff0477ac */ /* 0x000ee20008000a00 */
[----:B------:R-:W-:Y:S02]  /*03f0*/  UISETP.EQ.U32.AND UP1, UPT, UR8, URZ, UPT ;  /* 0x000000ff0800728c */ /* 0x000fe4000bf22070 */
[----:B------:R-:W-:Y:S02]  /*0400*/  UPLOP3.LUT UP3, UPT, UPT, UPT, UPT, 0x80, 0x8 ;  /* 0x000000000008789c */ /* 0x000fe40003f6f070 */
[----:B---3--:R-:W-:-:S04]  /*0410*/  UISETP.NE.U32.AND UP0, UPT, UR4, URZ, UPT ;  /* 0x000000ff0400728c */ /* 0x008fc8000bf05070 */
[----:B------:R-:W-:-:S04]  /*0420*/  UISETP.NE.AND.EX UP0, UPT, UR5, URZ, UPT, UP0 ;  /* 0x000000ff0500728c */ /* 0x000fc8000bf05300 */
[----:B------:R-:W-:-:S04]  /*0430*/  UISETP.EQ.OR.EX UP2, UPT, UR9, URZ, !UP0, UP1 ;  /* 0x000000ff0900728c */ /* 0x000fc8000c742710 */
[----:B------:R-:W-:-:S06]  /*0440*/  UP2UR UR4, UPR, URZ, 0x4 ;  /* 0x00000004ff047883 */ /* 0x000fcc0008000000 */
[----:B------:R-:W-:Y:S01]  /*0450*/  MOV R88, UR4 ;  /* 0x0000000400587c02 */ /* 0x000fe20008000f00 */
[----:B------:R-:W-:Y:S06]  /*0460*/  BRA.U !UP2, `(.L_x_8) ;  /* 0x000000010a207547 */ /* 0x000fec000b800000 */
[----:B------:R-:W-:Y:S01]  /*0470*/  UISETP.NE.U32.AND UP1, UPT, UR8, URZ, UPT ;  /* 0x000000ff0800728c */ /* 0x000fe2000bf25070 */
[----:B-----5:R-:W-:Y:S01]  /*0480*/  FSETP.NEU.AND P0, PT, R41, RZ, PT ;  /* 0x000000ff2900720b */ /* 0x020fe20003f0d000 */
[----:B------:R-:W-:Y:S02]  /*0490*/  USEL UR4, URZ, 0xffffffff, UP0 ;  /* 0xffffffffff047887 */ /* 0x000fe40008000000 */
[----:B------:R-:W-:-:S10]  /*04a0*/  UISETP.NE.AND.EX UP1, UPT, UR9, URZ, UPT, UP1 ;  /* 0x000000ff0900728c */ /* 0x000fd4000bf25310 */
[----:B------:R-:W-:Y:S01]  /*04b0*/  VOTEU.ANY UP0, P0 ;  /* 0x0000000000ff7886 */ /* 0x000fe20000000100 */
[----:B------:R-:W-:-:S04]  /*04c0*/  @!UP1 USEL UR4, URZ, 0xffffffff, UP0 ;  /* 0xffffffffff049887 */ /* 0x000fc80008000000 */
[----:B------:R-:W-:-:S04]  /*04d0*/  ULOP3.LUT UR4, UR4, 0x1, URZ, 0xc0, !UPT ;  /* 0x0000000104047892 */ /* 0x000fc8000f8ec0ff */
[----:B------:R-:W-:-:S11]  /*04e0*/  UISETP.NE.U32.AND UP3, UPT, UR4, 0x1, UPT ;  /* 0x000000010400788c */ /* 0x000fd6000bf65070 */
.L_x_8:
[----:B-1----:R-:W1:Y:S01]  /*04f0*/  SHFL.IDX PT, R2, R86, RZ, 0x1f ;  /* 0x00001fff56027589 */ /* 0x002e6200000e0000 */
[----:B------:R-:W-:-:S04]  /*0500*/  UISETP.NE.AND UP0, UPT, UR17, 0x2, UPT ;  /* 0x000000021100788c */ /* 0x000fc8000bf05270 */
[----:B------:R-:W-:Y:S01]  /*0510*/  USEL UR48, URZ, 0x1, UP0 ;  /* 0x00000001ff307887 */ /* 0x000fe20008000000 */
[----:B-1----:R-:W-:-:S13]  /*0520*/  ISETP.NE.AND P0, PT, R2, RZ, PT ;  /* 0x000000ff0200720c */ /* 0x002fda0003f05270 */
[----:B------:R-:W-:Y:S05]  /*0530*/  @P0 BRA `(.L_x_9) ;  /* 0x0000000000e40947 */ /* 0x000fea0003800000 */
[----:B------:R-:W-:Y:S01]  /*0540*/  ELECT P0, URZ, PT ;  /* 0x0000000000ff782f */ /* 0x000fe20003800000 */
[----:B------:R-:W-:-:S12]  /*0550*/  BSSY.RECONVERGENT B0, `(.L_x_9) ;  /* 0x0000037000007945 */ /* 0x000fd80003800200 */
[----:B------:R-:W-:Y:S05]  /*0560*/  @!P0 BRA `(.L_x_10) ;  /* 0x0000000000d48947 */ /* 0x000fea0003800000 */
[----:B------:R-:W1:Y:S01]  /*0570*/  S2UR UR4, SR_CgaCtaId ;  /* 0x00000000000479c3 */ /* 0x000e620000008800 */
[----:B------:R-:W-:Y:S01]  /*0580*/  UMOV UR5, 0x400 ;  /* 0x0000040000057882 */ /* 0x000fe20000000000 */
[----:B------:R-:W-:Y:S01]  /*0590*/  UMOV UR8, 0x1 ;  /* 0x0000000100087882 */ /* 0x000fe20000000000 */
[----:B------:R-:W-:Y:S01]  /*05a0*/  UMOV UR6, 0x2 ;  /* 0x0000000200067882 */ /* 0x000fe20000000000 */
[----:B------:R-:W-:-:S04]  /*05b0*/  UIADD3 UR8, UPT, UPT, -UR8, 0x100000, URZ ;  /* 0x0010000008087890 */ /* 0x000fc8000fffe1ff */
[----:B------:R-:W-:Y:S02]  /*05c0*/  USHF.L.U32 UR9, UR8, 0xb, URZ ;  /* 0x0000000b08097899 */ /* 0x000fe400080006ff */
[----:B------:R-:W-:Y:S02]  /*05d0*/  USHF.L.U32 UR8, UR8, 0x1, URZ ;  /* 0x0000000108087899 */ /* 0x000fe400080006ff */
[----:B------:R-:W-:-:S04]  /*05e0*/  UIADD3 UR6, UPT, UPT, -UR6, 0x100000, URZ ;  /* 0x0010000006067890 */ /* 0x000fc8000fffe1ff */
[----:B------:R-:W-:Y:S02]  /*05f0*/  USHF.L.U32 UR7, UR6, 0xb, URZ ;  /* 0x0000000b06077899 */ /* 0x000fe400080006ff */
[----:B------:R-:W-:Y:S02]  /*0600*/  USHF.L.U32 UR6, UR6, 0x1, URZ ;  /* 0x0000000106067899 */ /* 0x000fe400080006ff */
[----:B-1----:R-:W-:Y:S01]  /*0610*/  ULEA UR4, UR4, UR5, 0x18 ;  /* 0x0000000504047291 */ /* 0x002fe2000f8ec0ff */
[----:B------:R-:W1:Y:S11]  /*0620*/  FENCE.VIEW.ASYNC.S ;  /* 0x00000000000073c6 */ /* 0x000e760000000000 */
[----:B-1----:R1:W3:Y:S01]  /*0630*/  SYNCS.EXCH.64 URZ, [UR4], UR8 ;  /* 0x0000000804ff75b2 */ /* 0x0022e20008000100 */
[----:B------:R1:W4:Y:S01]  /*0640*/  SYNCS.EXCH.64 URZ, [UR4+0xa0], UR6 ;  /* 0x0000a00604ff75b2 */ /* 0x0003220008000100 */
[----:B------:R1:W1:Y:S01]  /*0650*/  SYNCS.EXCH.64 URZ, [UR4+0x8], UR8 ;  /* 0x0000080804ff75b2 */ /* 0x0002620008000100 */
        /* <DEDUP_REMOVED lines=37> */
[----:B---34-:R-:W-:Y:S01]  /*08b0*/  NOP ;  /* 0x0000000000007918 */ /* 0x018fe20000000000 */
.L_x_10:
[----:B-1----:R-:W-:Y:S05]  /*08c0*/  BSYNC.RECONVERGENT B0 ;  /* 0x0000000000007941 */ /* 0x002fea0003800200 */
.L_x_9:
[----:B------:R-:W1:Y:S01]  /*08d0*/  SHFL.IDX PT, R2, R86, RZ, 0x1f ;  /* 0x00001fff56027589 */ /* 0x000e6200000e0000 */
[----:B------:R-:W-:Y:S01]  /*08e0*/  NOP ;  /* 0x0000000000007918 */ /* 0x000fe20000000000 */
[----:B-1----:R-:W-:-:S13]  /*08f0*/  ISETP.NE.AND P0, PT, R2, 0x1, PT ;  /* 0x000000010200780c */ /* 0x002fda0003f05270 */
[----:B------:R-:W-:Y:S05]  /*0900*/  @P0 BRA `(.L_x_11) ;  /* 0x0000000000580947 */ /* 0x000fea0003800000 */
        /* <DEDUP_REMOVED lines=9> */
[----:B------:R-:W-:Y:S01]  /*09a0*/  USHF.L.U32 UR6, UR6, 0x1, URZ ;  /* 0x0000000106067899 */ /* 0x000fe200080006ff */
[----:B------:R-:W-:Y:S01]  /*09b0*/  ELECT P0, URZ, PT ;  /* 0x0000000000ff782f */ /* 0x000fe20003800000 */
[----:B-1----:R-:W-:Y:S01]  /*09c0*/  ULEA UR4, UR4, UR5, 0x18 ;  /* 0x0000000504047291 */ /* 0x002fe2000f8ec0ff */
[----:B------:R-:W1:Y:S11]  /*09d0*/  FENCE.VIEW.ASYNC.S ;  /* 0x00000000000073c6 */ /* 0x000e760000000000 */
[----:B-1----:R1:W3:Y:S01]  /*09e0*/  SYNCS.EXCH.64 URZ, [UR4+0x140], UR8 ;  /* 0x0001400804ff75b2 */ /* 0x0022e20008000100 */
[----:B------:R1:W4:Y:S01]  /*09f0*/  SYNCS.EXCH.64 URZ, [UR4+0x160], UR6 ;  /* 0x0001600604ff75b2 */ /* 0x0003220008000100 */
[----:B------:R1:W1:Y:S01]  /*0a00*/  SYNCS.EXCH.64 URZ, [UR4+0x148], UR8 ;  /* 0x0001480804ff75b2 */ /* 0x0002620008000100 */
[----:B------:R1:W1:Y:S01]  /*0a10*/  SYNCS.EXCH.64 URZ, [UR4+0x168], UR6 ;  /* 0x0001680604ff75b2 */ /* 0x0002620008000100 */
[----:B------:R1:W1:Y:S01]  /*0a20*/  SYNCS.EXCH.64 URZ, [UR4+0x150], UR8 ;  /* 0x0001500804ff75b2 */ /* 0x0002620008000100 */
[----:B------:R1:W1:Y:S01]  /*0a30*/  SYNCS.EXCH.64 URZ, [UR4+0x170], UR6 ;  /* 0x0001700604ff75b2 */ /* 0x0002620008000100 */
[----:B------:R1:W1:Y:S01]  /*0a40*/  SYNCS.EXCH.64 URZ, [UR4+0x158], UR8 ;  /* 0x0001580804ff75b2 */ /* 0x0002620008000100 */
[----:B------:R1:W1:Y:S01]  /*0a50*/  SYNCS.EXCH.64 URZ, [UR4+0x178], UR6 ;  /* 0x0001780604ff75b2 */ /* 0x0002620008000100 */
[----:B------:R-:W-:Y:S01]  /*0a60*/  NOP ;  /* 0x0000000000007918 */ /* 0x000fe20000000000 */
.L_x_11:
[----:B------:R-:W2:Y:S01]  /*0a70*/  SHFL.IDX PT, R2, R86, RZ, 0x1f ;  /* 0x00001fff56027589 */ /* 0x000ea200000e0000 */
[----:B------:R-:W-:Y:S01]  /*0a80*/  NOP ;  /* 0x0000000000007918 */ /* 0x000fe20000000000 */
[----:B--2---:R-:W-:-:S13]  /*0a90*/  ISETP.NE.AND P0, PT, R2, 0x3, PT ;  /* 0x000000030200780c */ /* 0x004fda0003f05270 */
[----:B------:R-:W-:Y:S05]  /*0aa0*/  @P0 BRA `(.L_x_12) ;  /* 0x0000000000300947 */ /* 0x000fea0003800000 */
[----:B-1----:R-:W1:Y:S01]  /*0ab0*/  S2UR UR6, SR_CgaCtaId ;  /* 0x00000000000679c3 */ /* 0x002e620000008800 */
[----:B------:R-:W-:Y:S01]  /*0ac0*/  UMOV UR4, 0x400 ;  /* 0x0000040000047882 */ /* 0x000fe20000000000 */
[----:B------:R-:W-:Y:S01]  /*0ad0*/  UMOV UR5, 0x20 ;  /* 0x0000002000057882 */ /* 0x000fe20000000000 */
[----:B------:R-:W-:Y:S01]  /*0ae0*/  ELECT P0, URZ, PT ;  /* 0x0000000000ff782f */ /* 0x000fe20003800000 */
[----:B-1----:R-:W-:Y:S02]  /*0af0*/  ULEA UR6, UR6, UR4, 0x18 ;  /* 0x0000000406067291 */ /* 0x002fe4000f8ec0ff */
[----:B------:R-:W-:-:S04]  /*0b00*/  UIADD3 UR4, UPT, UPT, -UR5, 0x100000, URZ ;  /* 0x0010000005047890 */ /* 0x000fc8000fffe1ff */
[----:B------:R-:W-:Y:S02]  /*0b10*/  USHF.L.U32 UR5, UR4, 0xb, URZ ;  /* 0x0000000b04057899 */ /* 0x000fe400080006ff */
[----:B------:R-:W-:Y:S01]  /*0b20*/  USHF.L.U32 UR4, UR4, 0x1, URZ ;  /* 0x0000000104047899 */ /* 0x000fe200080006ff */
[----:B------:R-:W1:Y:S11]  /*0b30*/  FENCE.VIEW.ASYNC.S ;  /* 0x00000000000073c6 */ /* 0x000e760000000000 */
[----:B-1----:R2:W1:Y:S01]  /*0b40*/  SYNCS.EXCH.64 URZ, [UR6+0x180], UR4 ;  /* 0x0001800406ff75b2 */ /* 0x0024620008000100 */
[----:B------:R2:W1:Y:S02]  /*0b50*/  SYNCS.EXCH.64 URZ, [UR6+0x188], UR4 ;  /* 0x0001880406ff75b2 */ /* 0x0004640008000100 */
[----:B--2---:R-:W-:Y:S01]  /*0b60*/  NOP ;  /* 0x0000000000007918 */ /* 0x004fe20000000000 */
.L_x_12:
[----:B------:R-:W2:Y:S01]  /*0b70*/  SHFL.IDX PT, R2, R86, RZ, 0x1f ;  /* 0x00001fff56027589 */ /* 0x000ea200000e0000 */
[----:B------:R-:W-:Y:S01]  /*0b80*/  NOP ;  /* 0x0000000000007918 */ /* 0x000fe20000000000 */
[----:B--2---:R-:W-:-:S13]  /*0b90*/  ISETP.NE.AND P0, PT, R2, 0x4, PT ;  /* 0x000000040200780c */ /* 0x004fda0003f05270 */
[----:B------:R-:W-:Y:S05]  /*0ba0*/  @P0 BRA `(.L_x_13) ;  /* 0x00000000004c0947 */ /* 0x000fea0003800000 */
[----:B-1----:R-:W1:Y:S01]  /*0bb0*/  S2UR UR6, SR_CgaCtaId ;  /* 0x00000000000679c3 */ /* 0x002e620000008800 */
[----:B------:R-:W-:Y:S01]  /*0bc0*/  UMOV UR4, 0x1e0 ;  /* 0x000001e000047882 */ /* 0x000fe20000000000 */
[----:B------:R-:W-:Y:S01]  /*0bd0*/  UMOV UR5, 0x400 ;  /* 0x0000040000057882 */ /* 0x000fe20000000000 */
[----:B------:R-:W-:Y:S01]  /*0be0*/  USEL UR4, UR4, 0x1a0, UP3 ;  /* 0x000001a004047887 */ /* 0x000fe20009800000 */
[----:B------:R-:W-:Y:S01]  /*0bf0*/  UMOV UR8, 0x1 ;  /* 0x0000000100087882 */ /* 0x000fe20000000000 */
[----:B------:R-:W-:Y:S01]  /*0c00*/  ELECT P0, URZ, PT ;  /* 0x0000000000ff782f */ /* 0x000fe20003800000 */
[----:B------:R-:W-:-:S04]  /*0c10*/  UIADD3 UR8, UPT, UPT, -UR8, 0x100000, URZ ;  /* 0x0010000008087890 */ /* 0x000fc8000fffe1ff */
[----:B------:R-:W-:Y:S02]  /*0c20*/  USHF.L.U32 UR9, UR8, 0xb, URZ ;  /* 0x0000000b08097899 */ /* 0x000fe400080006ff */
[----:B------:R-:W-:Y:S02]  /*0c30*/  USHF.L.U32 UR8, UR8, 0x1, URZ ;  /* 0x0000000108087899 */ /* 0x000fe400080006ff */
[----:B-1----:R-:W-:Y:S02]  /*0c40*/  ULEA UR6, UR6, UR5, 0x18 ;  /* 0x0000000506067291 */ /* 0x002fe4000f8ec0ff */
[----:B------:R-:W-:-:S04]  /*0c50*/  UIADD3 UR4, UPT, UPT, -UR4, 0x100000, URZ ;  /* 0x0010000004047890 */ /* 0x000fc8000fffe1ff */
[----:B------:R-:W-:Y:S02]  /*0c60*/  USHF.L.U32 UR5, UR4, 0xb, URZ ;  /* 0x0000000b04057899 */ /* 0x000fe400080006ff */
[----:B------:R-:W-:Y:S01]  /*0c70*/  USHF.L.U32 UR4, UR4, 0x1, URZ ;  /* 0x0000000104047899 */ /* 0x000fe200080006ff */
[----:B------:R-:W1:Y:S03]  /*0c80*/  FENCE.VIEW.ASYNC.S ;  /* 0x00000000000073c6 */ /* 0x000e660000000000 */
[----:B-1----:R2:W1:Y:S08]  /*0c90*/  SYNCS.EXCH.64 URZ, [UR6+0x190], UR8 ;  /* 0x0001900806ff75b2 */ /* 0x0024700008000100 */
[----:B------:R2:W1:Y:S01]  /*0ca0*/  SYNCS.EXCH.64 URZ, [UR6+0x1a0], UR4 ;  /* 0x0001a00406ff75b2 */ /* 0x0004620008000100 */
[----:B------:R2:W1:Y:S01]  /*0cb0*/  SYNCS.EXCH.64 URZ, [UR6+0x198], UR8 ;  /* 0x0001980806ff75b2 */ /* 0x0004620008000100 */
[----:B------:R2:W1:Y:S02]  /*0cc0*/  SYNCS.EXCH.64 URZ, [UR6+0x1a8], UR4 ;  /* 0x0001a80406ff75b2 */ /* 0x0004640008000100 */
[----:B--2---:R-:W-:Y:S01]  /*0cd0*/  NOP ;  /* 0x0000000000007918 */ /* 0x004fe20000000000 */
.L_x_13:
[----:B------:R-:W2:Y:S01]  /*0ce0*/  SHFL.IDX PT, R2, R86, RZ, 0x1f ;  /* 0x00001fff56027589 */ /* 0x000ea200000e0000 */
[----:B------:R-:W-:Y:S01]  /*0cf0*/  NOP ;  /* 0x0000000000007918 */ /* 0x000fe20000000000 */
[----:B--2---:R-:W-:-:S13]  /*0d00*/  ISETP.NE.AND P0, PT, R2, 0x5, PT ;  /* 0x000000050200780c */ /* 0x004fda0003f05270 */
[----:B------:R-:W-:Y:S05]  /*0d10*/  @P0 BRA `(.L_x_14) ;  /* 0x0000000000580947 */ /* 0x000fea0003800000 */
[----:B-1----:R-:W1:Y:S01]  /*0d20*/  S2UR UR4, SR_CgaCtaId ;  /* 0x00000000000479c3 */ /* 0x002e620000008800 */
        /* <DEDUP_REMOVED lines=12> */
[----:B-1----:R2:W1:Y:S01]  /*0df0*/  SYNCS.EXCH.64 URZ, [UR4+0x1b0], UR8 ;  /* 0x0001b00804ff75b2 */ /* 0x0024620008000100 */
[----:B------:R2:W1:Y:S01]  /*0e00*/  SYNCS.EXCH.64 URZ, [UR4+0x1d0], UR6 ;  /* 0x0001d00604ff75b2 */ /* 0x0004620008000100 */
[----:B------:R2:W1:Y:S01]  /*0e10*/  SYNCS.EXCH.64 URZ, [UR4+0x1b8], UR8 ;  /* 0x0001b80804ff75b2 */ /* 0x0004620008000100 */
[----:B------:R2:W1:Y:S01]  /*0e20*/  SYNCS.EXCH.64 URZ, [UR4+0x1d8], UR6 ;  /* 0x0001d80604ff75b2 */ /* 0x0004620008000100 */
[----:B------:R2:W1:Y:S01]  /*0e30*/  SYNCS.EXCH.64 URZ, [UR4+0x1c0], UR8 ;  /* 0x0001c00804ff75b2 */ /* 0x0004620008000100 */
[----:B------:R2:W1:Y:S01]  /*0e40*/  SYNCS.EXCH.64 URZ, [UR4+0x1e0], UR6 ;  /* 0x0001e00604ff75b2 */ /* 0x0004620008000100 */
[----:B------:R2:W1:Y:S01]  /*0e50*/  SYNCS.EXCH.64 URZ, [UR4+0x1c8], UR8 ;  /* 0x0001c80804ff75b2 */ /* 0x0004620008000100 */
[----:B------:R2:W1:Y:S02]  /*0e60*/  SYNCS.EXCH.64 URZ, [UR4+0x1e8], UR6 ;  /* 0x0001e80604ff75b2 */ /* 0x0004640008000100 */
[----:B--2---:R-:W-:Y:S01]  /*0e70*/  NOP ;  /* 0x0000000000007918 */ /* 0x004fe20000000000 */
.L_x_14:
[----:B------:R-:W2:Y:S01]  /*0e80*/  SHFL.IDX PT, R2, R86, RZ, 0x1f ;  /* 0x00001fff56027589 */ /* 0x000ea200000e0000 */
[----:B------:R-:W-:Y:S01]  /*0e90*/  NOP ;  /* 0x0000000000007918 */ /* 0x000fe20000000000 */
[----:B--2---:R-:W-:-:S13]  /*0ea0*/  ISETP.NE.AND P0, PT, R2, 0x3, PT ;  /* 0x000000030200780c */ /* 0x004fda0003f05270 */
[----:B------:R-:W-:Y:S05]  /*0eb0*/  @P0 BRA `(.L_x_15) ;  /* 0x0000000000380947 */ /* 0x000fea0003800000 */
[----:B------:R-:W2:Y:S01]  /*0ec0*/  S2UR UR5, SR_CgaCtaId ;  /* 0x00000000000579c3 */ /* 0x000ea20000008800 */
[----:B-1----:R-:W-:Y:S01]  /*0ed0*/  UMOV UR4, 0x400 ;  /* 0x0000040000047882 */ /* 0x002fe20000000000 */
[----:B------:R-:W-:Y:S01]  /*0ee0*/  UMOV UR6, 0x20 ;  /* 0x0000002000067882 */ /* 0x000fe20000000000 */
[----:B------:R-:W-:Y:S01]  /*0ef0*/  ELECT P0, URZ, PT ;  /* 0x0000000000ff782f */ /* 0x000fe20003800000 */
[----:B------:R-:W-:-:S04]  /*0f00*/  UIADD3 UR6, UPT, UPT, -UR6, 0x100000, URZ ;  /* 0x0010000006067890 */ /* 0x000fc8000fffe1ff */
[----:B------:R-:W-:Y:S02]  /*0f10*/  USHF.L.U32 UR7, UR6, 0xb, URZ ;  /* 0x0000000b06077899 */ /* 0x000fe400080006ff */
[----:B------:R-:W-:Y:S02]  /*0f20*/  USHF.L.U32 UR6, UR6, 0x1, URZ ;  /* 0x0000000106067899 */ /* 0x000fe400080006ff */
[----:B--2---:R-:W-:Y:S01]  /*0f30*/  ULEA UR4, UR5, UR4, 0x18 ;  /* 0x0000000405047291 */ /* 0x004fe2000f8ec0ff */
[----:B------:R-:W1:Y:S11]  /*0f40*/  FENCE.VIEW.ASYNC.S ;  /* 0x00000000000073c6 */ /* 0x000e760000000000 */
[----:B-1----:R2:W1:Y:S01]  /*0f50*/  SYNCS.EXCH.64 URZ, [UR4+0x1f0], UR6 ;  /* 0x0001f00604ff75b2 */ /* 0x0024620008000100 */
[----:B------:R2:W1:Y:S01]  /*0f60*/  SYNCS.EXCH.64 URZ, [UR4+0x200], UR6 ;  /* 0x0002000604ff75b2 */ /* 0x0004620008000100 */
[----:B------:R2:W1:Y:S01]  /*0f70*/  SYNCS.EXCH.64 URZ, [UR4+0x1f8], UR6 ;  /* 0x0001f80604ff75b2 */ /* 0x0004620008000100 */
[----:B------:R2:W1:Y:S02]  /*0f80*/  SYNCS.EXCH.64 URZ, [UR4+0x208], UR6 ;  /* 0x0002080604ff75b2 */ /* 0x0004640008000100 */
[----:B--2---:R-:W-:Y:S01]  /*0f90*/  NOP ;  /* 0x0000000000007918 */ /* 0x004fe20000000000 */
.L_x_15:
[----:B-1----:R-:W1:Y:S01]  /*0fa0*/  LDCU UR4, c[0x0][0x36c] ;  /* 0x00006d80ff0477ac */ /* 0x002e620008000800 */
[----:B------:R-:W-:Y:S01]  /*0fb0*/  ISETP.NE.OR P3, PT, R0, 0x2, !P3 ;  /* 0x000000020000780c */ /* 0x000fe20005f65670 */
[----:B------:R-:W-:Y:S01]  /*0fc0*/  NOP ;  /* 0x0000000000007918 */ /* 0x000fe20000000000 */
[----:B------:R-:W-:Y:S01]  /*0fd0*/  LOP3.LUT R0, R95, 0x1f, RZ, 0xc0, !PT ;  /* 0x0000001f5f007812 */ /* 0x000fe200078ec0ff */
[----:B------:R-:W-:Y:S02]  /*0fe0*/  UISETP.NE.AND UP4, UPT, UR17, URZ, UPT ;  /* 0x000000ff1100728c */ /* 0x000fe4000bf85270 */
[----:B-1----:R-:W-:-:S09]  /*0ff0*/  UISETP.EQ.U32.AND UP5, UPT, UR4, 0x1, UPT ;  /* 0x000000010400788c */ /* 0x002fd2000bfa2070 */
[----:B------:R-:W-:Y:S05]  /*1000*/  BRA.U !UP5, `(.L_x_16) ;  /* 0x000000010d087547 */ /* 0x000fea000b800000 */
[----:B---34-:R-:W-:Y:S01]  /*1010*/  UCGABAR_ARV ;  /* 0x00000000000079c7 */ /* 0x018fe20008000000 */
[----:B------:R-:W-:Y:S05]  /*1020*/  BRA `(.L_x_17) ;  /* 0x0000000000047947 */ /* 0x000fea0003800000 */
.L_x_16:
[----:B---34-:R-:W-:Y:S01]  /*1030*/  NOP ;  /* 0x0000000000007918 */ /* 0x018fe20000000000 */
.L_x_17:
[----:B------:R-:W1:Y:S01]  /*1040*/  S2UR UR7, SR_CTAID.X ;  /* 0x00000000000779c3 */ /* 0x000e620000002500 */
[----:B------:R-:W-:-:S05]  /*1050*/  CS2R.32 R87, SR_CgaSize ;  /* 0x0000000000577805 */ /* 0x000fca0000008a00 */
[----:B------:R-:W-:-:S05]  /*1060*/  IMAD R87, R87, -0xa0, RZ ;  /* 0xffffff6057577824 */ /* 0x000fca00078e02ff */
[----:B------:R-:W-:-:S14]  /*1070*/  R2UR UR5, R87 ;  /* 0x00000000570572ca */ /* 0x000fdc00000e0000 */
[----:B------:R-:W2:Y:S01]  /*1080*/  LDCU UR5, c[0x0][UR5+0x2b0] ;  /* 0x00005600050577ac */ /* 0x000ea20008000800 */
[----:B------:R-:W-:-:S05]  /*1090*/  CS2R.32 R87, SR_CgaSize ;  /* 0x0000000000577805 */ /* 0x000fca0000008a00 */
[----:B------:R-:W-:-:S05]  /*10a0*/  IMAD R87, R87, -0xa0, RZ ;  /* 0xffffff6057577824 */ /* 0x000fca00078e02ff */
[----:B------:R-:W-:-:S14]  /*10b0*/  R2UR UR4, R87 ;  /* 0x00000000570472ca */ /* 0x000fdc00000e0000 */
[----:B------:R-:W3:Y:S01]  /*10c0*/  LDCU UR4, c[0x0][UR4+0x2b4] ;  /* 0x00005680040477ac */ /* 0x000ee20008000800 */
[----:B------:R-:W4:Y:S01]  /*10d0*/  S2UR UR8, SR_CTAID.Y ;  /* 0x00000000000879c3 */ /* 0x000f220000002600 */
[----:B------:R-:W-:-:S05]  /*10e0*/  CS2R.32 R87, SR_CgaSize ;  /* 0x0000000000577805 */ /* 0x000fca0000008a00 */
[----:B------:R-:W-:-:S05]  /*10f0*/  IMAD R87, R87, -0xa0, RZ ;  /* 0xffffff6057577824 */ /* 0x000fca00078e02ff */
[----:B------:R-:W-:-:S14]  /*1100*/  R2UR UR9, R87 ;  /* 0x00000000570972ca */ /* 0x000fdc00000e0000 */
[----:B------:R-:W3:Y:S01]  /*1110*/  LDCU UR9, c[0x0][UR9+0x2a0] ;  /* 0x00005400090977ac */ /* 0x000ee20008000800 */
[----:B------:R-:W4:Y:S01]  /*1120*/  LDCU UR21, c[0x0][0xb24] ;  /* 0x00016480ff1577ac */ /* 0x000f220008000800 */
[----:B------:R-:W3:Y:S01]  /*1130*/  S2UR UR10, SR_CgaCtaId ;  /* 0x00000000000a79c3 */ /* 0x000ee20000008800 */
[----:B------:R-:W-:-:S05]  /*1140*/  CS2R.32 R87, SR_CgaSize ;  /* 0x0000000000577805 */ /* 0x000fca0000008a00 */
[----:B------:R-:W-:-:S05]  /*1150*/  IMAD R87, R87, -0xa0, RZ ;  /* 0xffffff6057577824 */ /* 0x000fca00078e02ff */
[----:B------:R-:W-:-:S14]  /*1160*/  R2UR UR59, R87 ;  /* 0x00000000573b72ca */ /* 0x000fdc00000e0000 */
[----:B------:R-:W3:Y:S01]  /*1170*/  LDCU UR59, c[0x0][UR59+0x2a4] ;  /* 0x000054803b3b77ac */ /* 0x000ee20008000800 */
[----:B------:R-:W3:Y:S01]  /*1180*/  LDCU UR42, c[0x0][0xb24] ;  /* 0x00016480ff2a77ac */ /* 0x000ee20008000800 */
[----:B-1----:R-:W-:Y:S01]  /*1190*/  I2FP.F32.U32 R3, UR7 ;  /* 0x0000000700037c45 */ /* 0x002fe20008201000 */
[----:B------:R-:W1:Y:S01]  /*11a0*/  S2UR UR36, SR_CTAID.Z ;  /* 0x00000000002479c3 */ /* 0x000e620000002700 */
[----:B------:R-:W1:Y:S03]  /*11b0*/  LDCU UR27, c[0x0][0xb30] ;  /* 0x00016600ff1b77ac */ /* 0x000e660008000800 */
[----:B--2---:R-:W-:Y:S01]  /*11c0*/  FMUL R3, R3, UR5 ;  /* 0x0000000503037c20 */ /* 0x004fe20008400000 */
[----:B------:R-:W-:Y:S01]  /*11d0*/  UMOV UR16, UR7 ;  /* 0x0000000700107c82 */ /* 0x000fe20008000000 */
[----:B----4-:R-:W-:Y:S01]  /*11e0*/  UISETP.GE.AND UP2, UPT, UR21, 0x1, UPT ;  /* 0x000000011500788c */ /* 0x010fe2000bf46270 */
[----:B------:R-:W-:Y:S01]  /*11f0*/  I2FP.F32.U32 R2, UR8 ;  /* 0x0000000800027c45 */ /* 0x000fe20008201000 */
[----:B------:R-:W-:-:S02]  /*1200*/  UMOV UR20, UR8 ;  /* 0x0000000800147c82 */ /* 0x000fc40008000000 */
[----:B------:R-:W2:Y:S02]  /*1210*/  F2I.U32.TRUNC.NTZ R3, R3 ;  /* 0x0000000300037305 */ /* 0x000ea4000020f000 */
[----:B---3--:R-:W-:Y:S01]  /*1220*/  FMUL R2, R2, UR4 ;  /* 0x0000000402027c20 */ /* 0x008fe20008400000 */
[----:B------:R-:W-:-:S05]  /*1230*/  USHF.L.U32 UR28, UR10, 0xa, URZ ;  /* 0x0000000a0a1c7899 */ /* 0x000fca00080006ff */
[----:B------:R-:W3:Y:S01]  /*1240*/  F2I.U32.TRUNC.NTZ R2, R2 ;  /* 0x0000000200027305 */ /* 0x000ee2000020f000 */
[----:B--2---:R-:W-:Y:S02]  /*1250*/  R2UR UR4, R3 ;  /* 0x00000000030472ca */ /* 0x004fe400000e0000 */
[----:B---3--:R-:W-:Y:S02]  /*1260*/  R2UR UR6, R2 ;  /* 0x00000000020672ca */ /* 0x008fe400000e0000 */
[----:B------:R-:W-:-:S09]  /*1270*/  PRMT R2, RZ, 0x7610, R2 ;  /* 0x00007610ff027816 */ /* 0x000fd20000000002 */
[----:B------:R-:W-:-:S04]  /*1280*/  UIADD3 UR5, UPT, UPT, -UR4, URZ, URZ ;  /* 0x000000ff04057290 */ /* 0x000fc8000fffe1ff */
[----:B------:R-:W-:Y:S02]  /*1290*/  UIMAD UR5, UR9, UR5, UR7 ;  /* 0x00000005090572a4 */ /* 0x000fe4000f8e0207 */
[----:B------:R-:W-:-:S04]  /*12a0*/  UIADD3 UR4, UPT, UPT, -UR6, URZ, URZ ;  /* 0x000000ff06047290 */ /* 0x000fc8000fffe1ff */
[----:B------:R-:W-:Y:S01]  /*12b0*/  IMAD.U32 R87, RZ, RZ, UR5 ;  /* 0x00000005ff577e24 */ /* 0x000fe2000f8e00ff */
[----:B------:R-:W-:Y:S01]  /*12c0*/  UIMAD UR59, UR59, UR4, UR8 ;  /* 0x000000043b3b72a4 */ /* 0x000fe2000f8e0208 */
[----:B-1----:R-:W-:Y:S11]  /*12d0*/  BRA.U UP4, `(.L_x_18) ;  /* 0x0000000104287547 */ /* 0x002ff6000b800000 */
[----:B------:R-:W-:Y:S01]  /*12e0*/  R2UR UR4, R87 ;  /* 0x00000000570472ca */ /* 0x000fe200000e0000 */
[----:B------:R-:W-:Y:S02]  /*12f0*/  UISETP.NE.AND UP0, UPT, UR59, URZ, UPT ;  /* 0x000000ff3b00728c */ /* 0x000fe4000bf05270 */
[----:B------:R-:W-:-:S10]  /*1300*/  UISETP.NE.AND UP1, UPT, UR59, 0x1, UPT ;  /* 0x000000013b00788c */ /* 0x000fd4000bf25270 */
[----:B------:R-:W-:-:S04]  /*1310*/  UISETP.EQ.OR UP0, UPT, UR4, URZ, !UP0 ;  /* 0x000000ff0400728c */ /* 0x000fc8000c702670 */
[----:B------:R-:W-:Y:S02]  /*1320*/  USEL UR5, URZ, 0x1, !UP0 ;  /* 0x00000001ff057887 */ /* 0x000fe4000c000000 */
[----:B------:R-:W-:Y:S02]  /*1330*/  UISETP.NE.AND UP0, UPT, UR4, URZ, UPT ;  /* 0x000000ff0400728c */ /* 0x000fe4000bf05270 */
[----:B------:R-:W-:-:S04]  /*1340*/  USEL UR4, URZ, 0x2, UP1 ;  /* 0x00000002ff047887 */ /* 0x000fc80008800000 */
[----:B------:R-:W-:-:S04]  /*1350*/  USEL UR4, UR4, 0x2, UP0 ;  /* 0x0000000204047887 */ /* 0x000fc80008000000 */
[----:B------:R-:W-:-:S06]  /*1360*/  UIADD3 UR4, UPT, UPT, UR5, UR4, URZ ;  /* 0x0000000405047290 */ /* 0x000fcc000fffe0ff */
[----:B------:R-:W-:Y:S02]  /*1370*/  MOV R2, UR4 ;  /* 0x0000000400027c02 */ /* 0x000fe40008000f00 */
.L_x_18:
[----:B------:R-:W-:Y:S05]  /*1380*/  BRA.U !UP2, `(.L_x_19) ;  /* 0x000000010ad47547 */ /* 0x000fea000b800000 */
[----:B------:R-:W1:Y:S01]  /*1390*/  LDCU.128 UR12, c[0x0][0xb10] ;  /* 0x00016200ff0c77ac */ /* 0x000e620008000c00 */
[----:B------:R-:W2:Y:S01]  /*13a0*/  LDCU UR6, c[0x0][0x370] ;  /* 0x00006e00ff0677ac */ /* 0x000ea20008000800 */
[----:B------:R-:W3:Y:S01]  /*13b0*/  LDCU UR5, c[0x0][0x374] ;  /* 0x00006e80ff0577ac */ /* 0x000ee20008000800 */
[----:B------:R-:W4:Y:S01]  /*13c0*/  LDCU UR26, c[0x0][0xb0c] ;  /* 0x00016180ff1a77ac */ /* 0x000f220008000800 */
[----:B------:R-:W4:Y:S01]  /*13d0*/  LDCU UR4, c[0x0][0xb20] ;  /* 0x00016400ff0477ac */ /* 0x000f220008000800 */
[----:B------:R-:W4:Y:S01]  /*13e0*/  LDCU.64 UR8, c[0x0][0xb28] ;  /* 0x00016500ff0877ac */ /* 0x000f220008000a00 */
[----:B-1----:R-:W-:Y:S02]  /*13f0*/  UISETP.NE.AND UP0, UPT, UR14, 0x1, UPT ;  /* 0x000000010e00788c */ /* 0x002fe4000bf05270 */
[----:B---3--:R-:W-:Y:S02]  /*1400*/  UIMAD.WIDE.U32 UR10, UR5, UR15, URZ ;  /* 0x0000000f050a72a5 */ /* 0x008fe4000f8e00ff */
[----:B--2---:R-:W-:-:S02]  /*1410*/  UIMAD.WIDE.U32 UR22, UR6, UR12, URZ ;  /* 0x0000000c061672a5 */ /* 0x004fc4000f8e00ff */
[----:B----4-:R-:W-:Y:S02]  /*1420*/  UISETP.NE.AND UP1, UPT, UR26, 0x1, UPT ;  /* 0x000000011a00788c */ /* 0x010fe4000bf25270 */
[----:B------:R-:W-:Y:S01]  /*1430*/  UISETP.NE.AND UP2, UPT, UR21, 0x1, UPT ;  /* 0x000000011500788c */ /* 0x000fe2000bf45270 */
[----:B------:R-:W-:Y:S02]  /*1440*/  UMOV UR10, UR11 ;  /* 0x0000000b000a7c82 */ /* 0x000fe40008000000 */
[----:B------:R-:W-:Y:S01]  /*1450*/  UMOV UR22, UR23 ;  /* 0x0000001700167c82 */ /* 0x000fe20008000000 */
[----:B------:R-:W-:Y:S02]  /*1460*/  @UP0 USHF.R.U32.HI UR5, URZ, UR4, UR10 ;  /* 0x00000004ff050299 */ /* 0x000fe4000801160a */
[----:B------:R-:W-:Y:S02]  /*1470*/  UIMAD.WIDE.U32 UR24, UR20, UR15, URZ ;  /* 0x0000000f141872a5 */ /* 0x000fe4000f8e00ff */
[----:B------:R-:W-:-:S02]  /*1480*/  UIMAD.WIDE.U32 UR10, UR5, UR8, URZ ;  /* 0x00000008050a72a5 */ /* 0x000fc4000f8e00ff */
[----:B------:R-:W-:Y:S02]  /*1490*/  @UP1 USHF.R.U32.HI UR6, URZ, UR13, UR22 ;  /* 0x0000000dff061299 */ /* 0x000fe40008011616 */
[----:B------:R-:W-:Y:S02]  /*14a0*/  UIMAD.WIDE.U32 UR18, UR16, UR12, URZ ;  /* 0x0000000c101272a5 */ /* 0x000fe4000f8e00ff */
[----:B------:R-:W-:Y:S01]  /*14b0*/  UIMAD.WIDE.U32 UR22, UR6, UR8, URZ ;  /* 0x00000008061672a5 */ /* 0x000fe2000f8e00ff */
[----:B------:R-:W-:Y:S01]  /*14c0*/  UMOV UR24, UR25 ;  /* 0x0000001900187c82 */ /* 0x000fe20008000000 */
[----:B------:R-:W-:Y:S01]  /*14d0*/  UMOV UR10, UR11 ;  /* 0x0000000b000a7c82 */ /* 0x000fe20008000000 */
[----:B------:R-:W-:Y:S02]  /*14e0*/  USHF.R.U32.HI UR24, URZ, UR4, UR24 ;  /* 0x00000004ff187299 */ /* 0x000fe40008011618 */
[----:B------:R-:W-:Y:S02]  /*14f0*/  @UP2 USHF.R.U32.HI UR5, URZ, UR9, UR10 ;  /* 0x00000009ff052299 */ /* 0x000fe4000801160a */
[----:B------:R-:W-:Y:S01]  /*1500*/  UMOV UR7, UR23 ;  /* 0x0000001700077c82 */ /* 0x000fe20008000000 */
[----:B------:R-:W-:Y:S01]  /*1510*/  UMOV UR18, UR19 ;  /* 0x0000001300127c82 */ /* 0x000fe20008000000 */
[----:B------:R-:W-:-:S02]  /*1520*/  @UP2 USHF.R.U32.HI UR6, URZ, UR9, UR7 ;  /* 0x00000009ff062299 */ /* 0x000fc40008011607 */
[----:B------:R-:W-:Y:S02]  /*1530*/  USHF.R.U32.HI UR18, URZ, UR13, UR18 ;  /* 0x0000000dff127299 */ /* 0x000fe40008011612 */
[----:B------:R-:W-:Y:S02]  /*1540*/  USEL UR4, UR20, UR24, !UP0 ;  /* 0x0000001814047287 */ /* 0x000fe4000c000000 */
[----:B------:R-:W-:Y:S02]  /*1550*/  UIMAD UR7, UR5, UR21, URZ ;  /* 0x00000015050772a4 */ /* 0x000fe4000f8e02ff */
[----:B------:R-:W-:Y:S02]  /*1560*/  USEL UR5, UR16, UR18, !UP1 ;  /* 0x0000001210057287 */ /* 0x000fe4000c800000 */
[----:B------:R-:W-:Y:S02]  /*1570*/  UIMAD UR12, UR6, UR21, URZ ;  /* 0x00000015060c72a4 */ /* 0x000fe4000f8e02ff */
[----:B------:R-:W-:-:S02]  /*1580*/  UISETP.GE.AND UP0, UPT, UR4, UR7, UPT ;  /* 0x000000070400728c */ /* 0x000fc4000bf06270 */
[----:B------:R-:W-:Y:S02]  /*1590*/  UIMAD.WIDE.U32 UR10, UR4, UR8, URZ ;  /* 0x00000008040a72a5 */ /* 0x000fe4000f8e00ff */
[----:B------:R-:W-:Y:S02]  /*15a0*/  UISETP.GE.OR UP0, UPT, UR5, UR12, UP0 ;  /* 0x0000000c0500728c */ /* 0x000fe40008706670 */
[----:B------:R-:W-:Y:S02]  /*15b0*/  UIMAD.WIDE.U32 UR12, UR5, UR8, URZ ;  /* 0x00000008050c72a5 */ /* 0x000fe4000f8e00ff */
[----:B------:R-:W-:Y:S01]  /*15c0*/  UIADD3 UR10, UPT, UPT, -UR4, URZ, URZ ;  /* 0x000000ff040a7290 */ /* 0x000fe2000fffe1ff */
[----:B------:R-:W-:Y:S01]  /*15d0*/  UMOV UR8, UR11 ;  /* 0x0000000b00087c82 */ /* 0x000fe20008000000 */
[----:B------:R-:W-:Y:S02]  /*15e0*/  UIADD3 UR11, UPT, UPT, -UR5, URZ, URZ ;  /* 0x000000ff050b7290 */ /* 0x000fe4000fffe1ff */
[----:B------:R-:W-:-:S03]  /*15f0*/  USHF.R.U32.HI UR8, URZ, UR9, UR8 ;  /* 0x00000009ff087299 */ /* 0x000fc60008011608 */
[----:B------:R-:W-:Y:S01]  /*1600*/  @!UP0 UMOV UR7, UR13 ;  /* 0x0000000d00078c82 */ /* 0x000fe20008000000 */
[----:B------:R-:W-:Y:S02]  /*1610*/  UIMAD UR20, UR14, UR10, UR20 ;  /* 0x0000000a0e1472a4 */ /* 0x000fe4000f8e0214 */
[----:B------:R-:W-:Y:S02]  /*1620*/  USEL UR8, UR4, UR8, !UP2 ;  /* 0x0000000804087287 */ /* 0x000fe4000d000000 */
[----:B------:R-:W-:Y:S02]  /*1630*/  @!UP0 USHF.R.U32.HI UR7, URZ, UR9, UR7 ;  /* 0x00000009ff078299 */ /* 0x000fe40008011607 */
[----:B------:R-:W-:Y:S02]  /*1640*/  UIADD3 UR9, UPT, UPT, -UR8, URZ, URZ ;  /* 0x000000ff08097290 */ /* 0x000fe4000fffe1ff */
[----:B------:R-:W-:Y:S02]  /*1650*/  @!UP0 USEL UR7, UR5, UR7, !UP2 ;  /* 0x0000000705078287 */ /* 0x000fe4000d000000 */
[----:B------:R-:W-:-:S02]  /*1660*/  UIMAD UR9, UR21, UR9, UR4 ;  /* 0x00000009150972a4 */ /* 0x000fc4000f8e0204 */
[----:B------:R-:W-:Y:S02]  /*1670*/  @!UP0 UIADD3 UR8, UPT, UPT, UR8, -UR7, URZ ;  /* 0x8000000708088290 */ /* 0x000fe4000fffe0ff */
[----:B------:R-:W-:Y:S02]  /*1680*/  @!UP0 UIMAD UR6, UR9, UR6, UR7 ;  /* 0x00000006090682a4 */ /* 0x000fe4000f8e0207 */
[----:B------:R-:W-:Y:S02]  /*1690*/  @!UP0 UIMAD UR4, UR8, UR21, UR5 ;  /* 0x00000015080482a4 */ /* 0x000fe4000f8e0205 */
[----:B------:R-:W-:Y:S02]  /*16a0*/  UIMAD UR16, UR26, UR11, UR16 ;  /* 0x0000000b1a1072a4 */ /* 0x000fe4000f8e0210 */
[----:B------:R-:W-:Y:S01]  /*16b0*/  UIMAD UR20, UR4, UR14, UR20 ;  /* 0x0000000e041472a4 */ /* 0x000fe2000f8e0214 */
[----:B------:R-:W-:Y:S02]  /*16c0*/  @!UP0 UMOV UR5, UR6 ;  /* 0x0000000600058c82 */ /* 0x000fe40008000000 */
[----:B------:R-:W-:-:S12]  /*16d0*/  UIMAD UR16, UR5, UR26, UR16 ;  /* 0x0000001a051072a4 */ /* 0x000fd8000f8e0210 */
.L_x_19:
[----:B------:R-:W-:Y:S02]  /*16e0*/  UISETP.NE.AND UP1, UPT, UR27, 0x1, UPT ;  /* 0x000000011b00788c */ /* 0x000fe4000bf25270 */
[----:B------:R-:W-:Y:S02]  /*16f0*/  UISETP.NE.AND UP0, UPT, UR17, 0x2, UPT ;  /* 0x000000021100788c */ /* 0x000fe4000bf05270 */
[----:B------:R-:W-:-:S05]  /*1700*/  ULOP3.LUT UR28, UR28, 0x400, URZ, 0xc0, !UPT ;  /* 0x000004001c1c7892 */ /* 0x000fca000f8ec0ff */
[----:B------:R-:W-:Y:S07]  /*1710*/  BRA.U UP1, `(.L_x_20) ;  /* 0x0000000101447547 */ /* 0x000fee000b800000 */
[----:B------:R-:W1:Y:S01]  /*1720*/  LDCU.128 UR8, c[0x0][0xb10] ;  /* 0x00016200ff0877ac */ /* 0x000e620008000c00 */
[----:B------:R-:W2:Y:S01]  /*1730*/  LDCU UR12, c[0x0][0xb0c] ;  /* 0x00016180ff0c77ac */ /* 0x000ea20008000800 */
[----:B------:R-:W3:Y:S01]  /*1740*/  LDCU UR13, c[0x0][0xb20] ;  /* 0x00016400ff0d77ac */ /* 0x000ee20008000800 */
[----:B-1----:R-:W-:Y:S02]  /*1750*/  UIMAD.WIDE.U32 UR6, UR16, UR8, URZ ;  /* 0x00000008100672a5 */ /* 0x002fe4000f8e00ff */
[----:B------:R-:W-:Y:S02]  /*1760*/  UIMAD.WIDE.U32 UR4, UR20, UR11, URZ ;  /* 0x0000000b140472a5 */ /* 0x000fe4000f8e00ff */
[----:B--2---:R-:W-:Y:S02]  /*1770*/  UISETP.NE.AND UP2, UPT, UR12, 0x1, UPT ;  /* 0x000000010c00788c */ /* 0x004fe4000bf45270 */
[----:B------:R-:W-:Y:S01]  /*1780*/  UISETP.NE.AND UP1, UPT, UR10, 0x1, UPT ;  /* 0x000000010a00788c */ /* 0x000fe2000bf25270 */
[----:B------:R-:W-:-:S02]  /*1790*/  UMOV UR6, UR7 ;  /* 0x0000000700067c82 */ /* 0x000fc40008000000 */
[----:B------:R-:W-:Y:S01]  /*17a0*/  UMOV UR4, UR5 ;  /* 0x0000000500047c82 */ /* 0x000fe20008000000 */
[----:B------:R-:W-:Y:S02]  /*17b0*/  USHF.R.U32.HI UR6, URZ, UR9, UR6 ;  /* 0x00000009ff067299 */ /* 0x000fe40008011606 */
[----:B---3--:R-:W-:Y:S02]  /*17c0*/  USHF.R.U32.HI UR4, URZ, UR13, UR4 ;  /* 0x0000000dff047299 */ /* 0x008fe40008011604 */
[----:B------:R-:W-:Y:S02]  /*17d0*/  USEL UR5, UR16, UR6, !UP2 ;  /* 0x0000000610057287 */ /* 0x000fe4000d000000 */
[----:B------:R-:W-:-:S04]  /*17e0*/  USEL UR4, UR20, UR4, !UP1 ;  /* 0x0000000414047287 */ /* 0x000fc8000c800000 */
[----:B------:R-:W-:Y:S02]  /*17f0*/  UIADD3 UR6, UPT, UPT, UR5, -UR4, URZ ;  /* 0x8000000405067290 */ /* 0x000fe4000fffe0ff */
[----:B------:R-:W-:Y:S02]  /*1800*/  UIADD3 UR4, UPT, UPT, -UR5, UR4, URZ ;  /* 0x0000000405047290 */ /* 0x000fe4000fffe1ff */
[----:B------:R-:W-:Y:S02]  /*1810*/  UIMAD UR20, UR6, UR10, UR20 ;  /* 0x0000000a061472a4 */ /* 0x000fe4000f8e0214 */
[----:B------:R-:W-:-:S12]  /*1820*/  UIMAD UR16, UR4, UR12, UR16 ;  /* 0x0000000c041072a4 */ /* 0x000fd8000f8e0210 */
.L_x_20:
[----:B------:R-:W-:Y:S05]  /*1830*/  BRA.U !UP5, `(.L_x_21) ;  /* 0x000000010d0c7547 */ /* 0x000fea000b800000 */
[----:B------:R-:W-:Y:S01]  /*1840*/  UCGABAR_WAIT ;  /* 0x0000000000007dc7 */ /* 0x000fe20008000000 */
[----:B------:R-:W-:Y:S01]  /*1850*/  CCTL.IVALL ;  /* 0x00000000ff00798f */ /* 0x000fe20002000000 */
[----:B------:R-:W-:Y:S05]  /*1860*/  BRA `(.L_x_22) ;  /* 0x0000000000047947 */ /* 0x000fea0003800000 */
.L_x_21:
[----:B------:R-:W-:Y:S06]  /*1870*/  BAR.SYNC.DEFER_BLOCKING 0x0 ;  /* 0x0000000000007b1d */ /* 0x000fec0000010000 */
.L_x_22:
[----:B------:R-:W-:Y:S05]  /*1880*/  BRA.U UP0, `(.L_x_23) ;  /* 0x0000001900f87547 */ /* 0x000fea000b800000 */
[----:B------:R-:W1:Y:S01]  /*1890*/  LDCU UR6, c[0x0][0x38c] ;  /* 0x00007180ff0677ac */ /* 0x000e620008000800 */
[----:B------:R-:W2:Y:S01]  /*18a0*/  S2UR UR8, SR_CgaCtaId ;  /* 0x00000000000879c3 */ /* 0x000ea20000008800 */
[----:B------:R-:W-:Y:S01]  /*18b0*/  PLOP3.LUT P1, PT, PT, PT, UP3, 0x80, 0x8 ;  /* 0x000000000008781c */ /* 0x000fe20003f2f038 */
[----:B------:R-:W-:Y:S01]  /*18c0*/  IMAD.MOV.U32 R12, RZ, RZ, 0x1 ;  /* 0x00000001ff0c7424 */ /* 0x000fe200078e00ff */
[----:B------:R-:W-:Y:S01]  /*18d0*/  UMOV UR7, 0x400 ;  /* 0x0000040000077882 */ /* 0x000fe20000000000 */
[----:B------:R-:W-:Y:S01]  /*18e0*/  UISETP.NE.AND UP1, UPT, UR17, URZ, UPT ;  /* 0x000000ff1100728c */ /* 0x000fe2000bf25270 */
[----:B------:R-:W-:Y:S02]  /*18f0*/  ISETP.EQ.OR P2, PT, R0, RZ, P3 ;  /* 0x000000ff0000720c */ /* 0x000fe40001f42670 */
[----:B------:R-:W-:Y:S02]  /*1900*/  CS2R R10, SRZ ;  /* 0x00000000000a7805 */ /* 0x000fe4000001ff00 */
[----:B------:R-:W-:Y:S01]  /*1910*/  PLOP3.LUT P1, PT, P1, PT, PT, 0x8, 0x80 ;  /* 0x000000000080781c */ /* 0x000fe20000f2e170 */
[----:B------:R-:W-:Y:S01]  /*1920*/  IMAD.MOV.U32 R9, RZ, RZ, RZ ;  /* 0x000000ffff097224 */ /* 0x000fe200078e00ff */
[----:B------:R-:W3:Y:S01]  /*1930*/  LDCU UR40, c[0x0][0x370] ;  /* 0x00006e00ff2877ac */ /* 0x000ee20008000800 */
[----:B------:R-:W-:Y:S01]  /*1940*/  IMAD.MOV.U32 R8, RZ, RZ, 0x1 ;  /* 0x00000001ff087424 */ /* 0x000fe200078e00ff */
[----:B------:R-:W4:Y:S01]  /*1950*/  LDCU.64 UR26, c[0x0][0x348] ;  /* 0x00006900ff1a77ac */ /* 0x000f220008000a00 */
[----:B-1----:R-:W-:-:S02]  /*1960*/  UIADD3 UR5, UPT, UPT, UR6, 0x1f, URZ ;  /* 0x0000001f06057890 */ /* 0x002fc4000fffe0ff */
[----:B------:R-:W-:Y:S02]  /*1970*/  USHF.R.U32.HI UR45, URZ, 0x5, UR28 ;  /* 0x00000005ff2d7899 */ /* 0x000fe4000801161c */
[----:B------:R-:W-:Y:S02]  /*1980*/  USHF.R.S32.HI UR4, URZ, 0x1f, UR5 ;  /* 0x0000001fff047899 */ /* 0x000fe40008011405 */
[----:B------:R-:W-:Y:S02]  /*1990*/  UIADD3 UR46, UPT, UPT, UR6, 0x3e, URZ ;  /* 0x0000003e062e7890 */ /* 0x000fe4000fffe0ff */
[----:B------:R-:W-:Y:S02]  /*19a0*/  ULEA.HI UR4, UR4, UR5, URZ, 0x5 ;  /* 0x0000000504047291 */ /* 0x000fe4000f8f28ff */
[----:B--2---:R-:W-:Y:S02]  /*19b0*/  ULEA UR7, UR8, UR7, 0x18 ;  /* 0x0000000708077291 */ /* 0x004fe4000f8ec0ff */
[----:B------:R-:W-:-:S02]  /*19c0*/  USHF.R.S32.HI UR43, URZ, 0x5, UR4 ;  /* 0x00000005ff2b7899 */ /* 0x000fc40008011404 */
[----:B------:R-:W-:Y:S02]  /*19d0*/  UIADD3 UR4, UPT, UPT, UR6, -0x1, URZ ;  /* 0xffffffff06047890 */ /* 0x000fe4000fffe0ff */
[----:B------:R-:W-:Y:S02]  /*19e0*/  UISETP.LT.U32.AND UP0, UPT, UR43, 0x14, UPT ;  /* 0x000000142b00788c */ /* 0x000fe4000bf01070 */
[----:B------:R-:W-:Y:S02]  /*19f0*/  UISETP.GE.U32.AND UP2, UPT, UR4, -0x3f, UPT ;  /* 0xffffffc10400788c */ /* 0x000fe4000bf46070 */
[----:B------:R-:W-:Y:S01]  /*1a00*/  USEL UR41, UR43, 0x14, UP0 ;  /* 0x000000142b297887 */ /* 0x000fe20008000000 */
[----:B------:R-:W1:Y:S03]  /*1a10*/  LDCU UR39, c[0x0][0x374] ;  /* 0x00006e80ff2777ac */ /* 0x000e660008000800 */
[----:B------:R-:W-:-:S02]  /*1a20*/  UIADD3 UR21, UPT, UPT, UR41, -0x1, URZ ;  /* 0xffffffff29157890 */ /* 0x000fc4000fffe0ff */
[----:B------:R-:W-:-:S03]  /*1a30*/  USEL UR24, UR48, 0x2, UP1 ;  /* 0x0000000230187887 */ /* 0x000fc60008800000 */
[----:B------:R-:W-:Y:S02]  /*1a40*/  @UP2 UIADD3 UR21, UPT, UPT, UR41, URZ, URZ ;  /* 0x000000ff29152290 */ /* 0x000fe4000fffe0ff */
[----:B------:R-:W-:Y:S02]  /*1a50*/  UIADD3 UR29, UPT, UPT, UR7, 0x6600, UR28 ;  /* 0x00006600071d7890 */ /* 0x000fe4000fffe01c */
[----:B------:R-:W-:Y:S02]  /*1a60*/  UIADD3 UR44, UPT, UPT, UR43, -UR41, URZ ;  /* 0x800000292b2c7290 */ /* 0x000fe4000fffe0ff */
[----:B------:R-:W-:Y:S01]  /*1a70*/  UIADD3 UR21, UPT, UPT, UR21, 0x1, URZ ;  /* 0x0000000115157890 */ /* 0x000fe2000fffe0ff */
[----:B---34-:R-:W-:-:S11]  /*1a80*/  UMOV UR5, URZ ;  /* 0x000000ff00057c82 */ /* 0x018fd60008000000 */
.L_x_43:
[----:B------:R-:W2:Y:S02]  /*1a90*/  S2UR UR4, SR_CgaCtaId ;  /* 0x00000000000479c3 */ /* 0x000ea40000008800 */
[----:B--2---:R-:W-:-:S09]  /*1aa0*/  UISETP.NE.AND UP0, UPT, UR4, URZ, UPT ;  /* 0x000000ff0400728c */ /* 0x004fd2000bf05270 */
[----:B-1----:R-:W-:Y:S05]  /*1ab0*/  BRA.U UP0, `(.L_x_24) ;  /* 0x0000000100287547 */ /* 0x002fea000b800000 */
[----:B------:R-:W-:Y:S02]  /*1ac0*/  LEA R0, R9, UR7, 0x3 ;  /* 0x0000000709007c11 */ /* 0x000fe4000f8e18ff */
[----:B------:R-:W-:-:S04]  /*1ad0*/  SHF.L.U32 R3, R8, 0x1f, RZ ;  /* 0x0000001f08037819 */ /* 0x000fc800000006ff */
[----:B------:R-:W2:Y:S02]  /*1ae0*/  SYNCS.PHASECHK.TRANS64.TRYWAIT P0, [R0+URZ+0x200], R3 ;  /* 0x00020003000075a7 */ /* 0x000ea400080011ff */
[----:B--2---:R-:W-:Y:S05]  /*1af0*/  @!P0 BRA `(.L_x_25) ;  /* 0x0000008400788947 */ /* 0x004fea0003800000 */
.L_x_149:
[----:B------:R3:W-:Y:S01]  /*1b00*/  SYNCS.ARRIVE.TRANS64.A1T0 RZ, [R0+URZ+0x1f0], RZ ;  /* 0x0001f0ff00ff79a7 */ /* 0x0007e200081000ff */
[----:B------:R-:W-:-:S05]  /*1b10*/  VIADD R9, R9, 0x1 ;  /* 0x0000000109097836 */ /* 0x000fca0000000000 */
[----:B------:R-:W-:-:S04]  /*1b20*/  ISETP.NE.AND P0, PT, R9, 0x2, PT ;  /* 0x000000020900780c */ /* 0x000fc80003f05270 */
[----:B--2---:R-:W-:Y:S02]  /*1b30*/  SEL R3, RZ, 0x1, P0 ;  /* 0x00000001ff037807 */ /* 0x004fe40000000000 */
[----:B------:R-:W-:Y:S02]  /*1b40*/  SEL R9, R9, RZ, P0 ;  /* 0x000000ff09097207 */ /* 0x000fe40000000000 */
[----:B------:R-:W-:-:S07]  /*1b50*/  LOP3.LUT R8, R8, R3, RZ, 0x3c, !PT ;  /* 0x0000000308087212 */ /* 0x000fce00078e3cff */
.L_x_24:
[----:B------:R-:W-:Y:S01]  /*1b60*/  ULEA UR4, UR5, UR7, 0x3 ;  /* 0x0000000705047291 */ /* 0x000fe2000f8e18ff */
[----:B---3--:R-:W-:Y:S01]  /*1b70*/  SHF.L.U32 R0, R12, 0x1f, RZ ;  /* 0x0000001f0c007819 */ /* 0x008fe200000006ff */
[----:B------:R-:W-:Y:S02]  /*1b80*/  UISETP.GE.U32.AND UP0, UPT, UR46, 0x3f, UPT ;  /* 0x0000003f2e00788c */ /* 0x000fe4000bf06070 */
[----:B------:R-:W-:Y:S02]  /*1b90*/  USHF.L.U32 UR11, UR20, 0x8, URZ ;  /* 0x00000008140b7899 */ /* 0x000fe400080006ff */
[----:B------:R-:W-:Y:S01]  /*1ba0*/  ULEA UR35, UR16, UR45, 0x6 ;  /* 0x0000002d10237291 */ /* 0x000fe2000f8e30ff */
[----:B------:R-:W-:Y:S02]  /*1bb0*/  UMOV UR13, URZ ;  /* 0x000000ff000d7c82 */ /* 0x000fe40008000000 */
[----:B------:R2:W3:Y:S02]  /*1bc0*/  SYNCS.PHASECHK.TRANS64.TRYWAIT P0, [UR4+0xa0], R0 ;  /* 0x0000a000ff0075a7 */ /* 0x0004e40008001104 */
[----:B------:R-:W-:Y:S07]  /*1bd0*/  BRA.U !UP0, `(.L_x_26) ;  /* 0x0000000108bc7547 */ /* 0x000fee000b800000 */
[----:B------:R-:W-:Y:S01]  /*1be0*/  UMOV UR6, URZ ;  /* 0x000000ff00067c82 */ /* 0x000fe20008000000 */
[----:B------:R-:W-:-:S05]  /*1bf0*/  UMOV UR4, UR5 ;  /* 0x0000000500047c82 */ /* 0x000fca0008000000 */
.L_x_32:
[----:B------:R-:W-:Y:S01]  /*1c00*/  ULEA UR33, UR4, UR7, 0x3 ;  /* 0x0000000704217291 */ /* 0x000fe2000f8e18ff */
[----:B---3--:R-:W-:Y:S01]  /*1c10*/  @!P3 MOV R2, 0x2800 ;  /* 0x000028000002b802 */ /* 0x008fe20000000f00 */
[----:B-1-3--:R-:W-:Y:S10]  /*1c20*/  @P0 BRA `(.L_x_27) ;  /* 0x00000000000c0947 */ /* 0x00aff40003800000 */
[----:B------:R-:W-:-:S04]  /*1c30*/  SHF.L.U32 R3, R12, 0x1f, RZ ;  /* 0x0000001f0c037819 */ /* 0x000fc800000006ff */
[----:B------:R-:W3:Y:S02]  /*1c40*/  SYNCS.PHASECHK.TRANS64.TRYWAIT P0, [UR33+0xa0], R3 ;  /* 0x0000a003ff0075a7 */ /* 0x000ee40008001121 */
[----:B---3--:R-:W-:Y:S05]  /*1c50*/  @!P0 BRA `(.L_x_28) ;  /* 0x0000008400348947 */ /* 0x008fea0003800000 */
.L_x_27:
[----:B------:R3:W-:Y:S01]  /*1c60*/  @!P3 SYNCS.ARRIVE.TRANS64 RZ, [UR33], R2 ;  /* 0x00000002ffffb9a7 */ /* 0x0007e20008000021 */
[----:B------:R-:W-:-:S04]  /*1c70*/  ULOP3.LUT UR5, UR24, 0x2, URZ, 0xfc, !UPT ;  /* 0x0000000218057892 */ /* 0x000fc8000f8efcff */
[----:B------:R-:W-:-:S09]  /*1c80*/  UISETP.NE.AND UP0, UPT, UR5, 0x2, UPT ;  /* 0x000000020500788c */ /* 0x000fd2000bf05270 */
[----:B------:R-:W-:Y:S05]  /*1c90*/  BRA.U UP0, `(.L_x_29) ;  /* 0x0000000100047547 */ /* 0x000fea000b800000 */
[----:B-1----:R-:W-:Y:S05]  /*1ca0*/  BPT.TRAP 0x1 ;  /* 0x000000040000795c */ /* 0x002fea0000300000 */
.L_x_29:
[----:B------:R-:W-:Y:S04]  /*1cb0*/  BSSY.RECONVERGENT B0, `(.L_x_30) ;  /* 0x0000003000007945 */ /* 0x000fe80003800200 */
[----:B------:R-:W-:Y:S05]  /*1cc0*/  @P2 BRA `(.L_x_31) ;  /* 0x0000000000042947 */ /* 0x000fea0003800000 */
[----:B-1----:R-:W-:Y:S05]  /*1cd0*/  BPT.TRAP 0x1 ;  /* 0x000000040000795c */ /* 0x002fea0000300000 */
.L_x_31:
[----:B-1----:R-:W-:Y:S05]  /*1ce0*/  BSYNC.RECONVERGENT B0 ;  /* 0x0000000000007941 */ /* 0x002fea0003800200 */
.L_x_30:
[----:B------:R-:W-:Y:S02]  /*1cf0*/  UIADD3 UR5, UPT, UPT, UR4, 0x1, URZ ;  /* 0x0000000104057890 */ /* 0x000fe4000fffe0ff */
[----:B------:R-:W-:Y:S02]  /*1d00*/  ULEA UR32, UR4, UR28, 0xb ;  /* 0x0000001c04207291 */ /* 0x000fe4000f8e58ff */
[----:B------:R-:W-:Y:S02]  /*1d10*/  UISETP.NE.AND UP0, UPT, UR5, 0x14, UPT ;  /* 0x000000140500788c */ /* 0x000fe4000bf05270 */
[----:B------:R-:W-:Y:S02]  /*1d20*/  UIADD3 UR16, UP1, UPT, UR26, 0x80, URZ ;  /* 0x000000801a107890 */ /* 0x000fe4000ff3e0ff */
[----:B------:R-:W-:Y:S02]  /*1d30*/  USEL UR9, URZ, 0x1, UP0 ;  /* 0x00000001ff097887 */ /* 0x000fe40008000000 */
[----:B------:R-:W-:-:S02]  /*1d40*/  USEL UR5, UR5, URZ, UP0 ;  /* 0x000000ff05057287 */ /* 0x000fc40008000000 */
[----:B------:R-:W-:Y:S02]  /*1d50*/  UIADD3 UR14, UP0, UPT, UR26, 0x180, URZ ;  /* 0x000001801a0e7890 */ /* 0x000fe4000ff1e0ff */
[----:B------:R-:W-:Y:S01]  /*1d60*/  ULEA UR8, UR5, UR7, 0x3 ;  /* 0x0000000705087291 */ /* 0x000fe2000f8e18ff */
[----:B------:R-:W-:Y:S01]  /*1d70*/  LOP3.LUT R12, R12, UR9, RZ, 0x3c, !PT ;  /* 0x000000090c0c7c12 */ /* 0x000fe2000f8e3cff */
[----:B------:R-:W-:Y:S02]  /*1d80*/  USHF.L.U32 UR34, UR6, 0x5, URZ ;  /* 0x0000000506227899 */ /* 0x000fe400080006ff */
[----:B------:R-:W-:Y:S01]  /*1d90*/  UIADD3.X UR17, UPT, UPT, URZ, UR27, URZ, UP1, !UPT ;  /* 0x0000001bff117290 */ /* 0x000fe20008ffe4ff */
[----:B--2---:R-:W-:Y:S01]  /*1da0*/  SHF.L.U32 R0, R12, 0x1f, RZ ;  /* 0x0000001f0c007819 */ /* 0x004fe200000006ff */
[----:B------:R-:W-:Y:S02]  /*1db0*/  UIADD3 UR32, UPT, UPT, UR7, 0x6600, UR32 ;  /* 0x0000660007207890 */ /* 0x000fe4000fffe020 */
[----:B------:R-:W-:Y:S01]  /*1dc0*/  UIADD3.X UR15, UPT, UPT, URZ, UR27, URZ, UP0, !UPT ;  /* 0x0000001bff0f7290 */ /* 0x000fe200087fe4ff */
[----:B------:R4:W1:Y:S01]  /*1dd0*/  SYNCS.PHASECHK.TRANS64.TRYWAIT P0, [UR8+0xa0], R0 ;  /* 0x0000a000ff0075a7 */ /* 0x0008620008001108 */
[----:B------:R-:W-:Y:S01]  /*1de0*/  ULEA UR8, UR4, UR7, 0xd ;  /* 0x0000000704087291 */ /* 0x000fe2000f8e68ff */
[----:B------:R-:W-:Y:S01]  /*1df0*/  UMOV UR13, 0x30000 ;  /* 0x00030000000d7882 */ /* 0x000fe20000000000 */
[----:B------:R-:W-:-:S02]  /*1e00*/  UMOV UR18, 0x0 ;  /* 0x0000000000127882 */ /* 0x000fc40000000000 */
[----:B------:R-:W-:Y:S01]  /*1e10*/  UIADD3 UR8, UPT, UPT, UR8, 0x10600, URZ ;  /* 0x0001060008087890 */ /* 0x000fe2000fffe0ff */
[----:B------:R-:W-:Y:S01]  /*1e20*/  UMOV UR19, 0x10000000 ;  /* 0x1000000000137882 */ /* 0x000fe20000000000 */
[----:B------:R-:W-:Y:S01]  /*1e30*/  UMOV UR12, UR36 ;  /* 0x00000024000c7c82 */ /* 0x000fe20008000000 */
[----:B------:R-:W-:Y:S01]  /*1e40*/  UMOV UR9, UR33 ;  /* 0x0000002100097c82 */ /* 0x000fe20008000000 */
[----:B------:R-:W-:Y:S01]  /*1e50*/  UMOV UR10, UR34 ;  /* 0x00000022000a7c82 */ /* 0x000fe20008000000 */
[----:B------:R2:W-:Y:S01]  /*1e60*/  UTMALDG.3D.MULTICAST [UR32], [UR16], UR13, desc[UR18] ;  /* 0x00001220100073b4 */ /* 0x0005e2000801180d */
[----:B------:R-:W-:Y:S01]  /*1e70*/  UIADD3 UR6, UPT, UPT, UR6, 0x1, URZ ;  /* 0x0000000106067890 */ /* 0x000fe2000fffe0ff */
[----:B------:R-:W-:-:S03]  /*1e80*/  UMOV UR4, UR5 ;  /* 0x0000000500047c82 */ /* 0x000fc60008000000 */
[----:B------:R-:W-:Y:S01]  /*1e90*/  UISETP.NE.AND UP0, UPT, UR6, UR21, UPT ;  /* 0x000000150600728c */ /* 0x000fe2000bf05270 */
[----:B------:R4:W-:Y:S01]  /*1ea0*/  UTMALDG.3D [UR8], [UR14], desc[UR18] ;  /* 0x000012080e0075b4 */ /* 0x0009e20008011000 */
[----:B--2---:R-:W-:-:S07]  /*1eb0*/  UMOV UR13, UR21 ;  /* 0x00000015000d7c82 */ /* 0x004fce0008000000 */
[----:B----4-:R-:W-:Y:S05]  /*1ec0*/  BRA.U UP0, `(.L_x_32) ;  /* 0xfffffffd004c7547 */ /* 0x010fea000b83ffff */
.L_x_26:
[----:B------:R-:W-:Y:S01]  /*1ed0*/  ULEA UR4, UR5, UR7, 0x3 ;  /* 0x0000000705047291 */ /* 0x000fe2000f8e18ff */
[----:B--2---:R-:W-:Y:S01]  /*1ee0*/  SHF.L.U32 R0, R12, 0x1f, RZ ;  /* 0x0000001f0c007819 */ /* 0x004fe200000006ff */
[----:B------:R-:W-:Y:S01]  /*1ef0*/  @!P1 SYNCS.ARRIVE.TRANS64.A1T0 RZ, [UR7+0x188], RZ ;  /* 0x000188ffffff99a7 */ /* 0x000fe20008100007 */
[----:B------:R-:W-:-:S06]  /*1f00*/  UISETP.GT.AND UP0, UPT, UR43, UR41, UPT ;  /* 0x000000292b00728c */ /* 0x000fcc000bf04270 */
[----:B-1-3--:R1:W2:Y:S03]  /*1f10*/  SYNCS.PHASECHK.TRANS64.TRYWAIT P0, [UR4+0xa0], R0 ;  /* 0x0000a000ff0075a7 */ /* 0x00a2a60008001104 */
[----:B------:R-:W-:Y:S05]  /*1f20*/  BRA.U !UP0, `(.L_x_33) ;  /* 0x0000000108bc7547 */ /* 0x000fea000b800000 */
[----:B------:R-:W-:Y:S01]  /*1f30*/  UIADD3 UR25, UPT, UPT, UR44, UR13, URZ ;  /* 0x0000000d2c197290 */ /* 0x000fe2000fffe0ff */
[----:B------:R-:W-:-:S11]  /*1f40*/  UMOV UR4, UR5 ;  /* 0x0000000500047c82 */ /* 0x000fd60008000000 */
.L_x_39:
[----:B------:R-:W-:Y:S01]  /*1f50*/  ULEA UR17, UR4, UR7, 0x3 ;  /* 0x0000000704117291 */ /* 0x000fe2000f8e18ff */
[----:B--2---:R-:W-:Y:S01]  /*1f60*/  @!P3 MOV R2, 0x2800 ;  /* 0x000028000002b802 */ /* 0x004fe20000000f00 */
[----:B--2-4-:R-:W-:Y:S10]  /*1f70*/  @P0 BRA `(.L_x_34) ;  /* 0x00000000000c0947 */ /* 0x014ff40003800000 */
[----:B------:R-:W-:-:S04]  /*1f80*/  SHF.L.U32 R3, R12, 0x1f, RZ ;  /* 0x0000001f0c037819 */ /* 0x000fc800000006ff */
[----:B------:R-:W2:Y:S02]  /*1f90*/  SYNCS.PHASECHK.TRANS64.TRYWAIT P0, [UR17+0xa0], R3 ;  /* 0x0000a003ff0075a7 */ /* 0x000ea40008001111 */
[----:B--2---:R-:W-:Y:S05]  /*1fa0*/  @!P0 BRA `(.L_x_35) ;  /* 0x0000008000788947 */ /* 0x004fea0003800000 */
.L_x_34:
[----:B------:R2:W-:Y:S01]  /*1fb0*/  @!P3 SYNCS.ARRIVE.TRANS64 RZ, [UR17], R2 ;  /* 0x00000002ffffb9a7 */ /* 0x0005e20008000011 */
[----:B------:R-:W-:-:S04]  /*1fc0*/  ULOP3.LUT UR5, UR24, 0x2, URZ, 0xfc, !UPT ;  /* 0x0000000218057892 */ /* 0x000fc8000f8efcff */
[----:B------:R-:W-:-:S09]  /*1fd0*/  UISETP.NE.AND UP0, UPT, UR5, 0x2, UPT ;  /* 0x000000020500788c */ /* 0x000fd2000bf05270 */
[----:B------:R-:W-:Y:S05]  /*1fe0*/  BRA.U UP0, `(.L_x_36) ;  /* 0x0000000100047547 */ /* 0x000fea000b800000 */
[----:B------:R-:W-:Y:S05]  /*1ff0*/  BPT.TRAP 0x1 ;  /* 0x000000040000795c */ /* 0x000fea0000300000 */
.L_x_36:
[----:B------:R-:W-:Y:S04]  /*2000*/  BSSY.RECONVERGENT B0, `(.L_x_37) ;  /* 0x0000003000007945 */ /* 0x000fe80003800200 */
[----:B------:R-:W-:Y:S05]  /*2010*/  @P2 BRA `(.L_x_38) ;  /* 0x0000000000042947 */ /* 0x000fea0003800000 */
[----:B------:R-:W-:Y:S05]  /*2020*/  BPT.TRAP 0x1 ;  /* 0x000000040000795c */ /* 0x000fea0000300000 */
.L_x_38:
[----:B------:R-:W-:Y:S05]  /*2030*/  BSYNC.RECONVERGENT B0 ;  /* 0x0000000000007941 */ /* 0x000fea0003800200 */
.L_x_37:
[----:B------:R-:W-:Y:S02]  /*2040*/  UIADD3 UR5, UPT, UPT, UR4, 0x1, URZ ;  /* 0x0000000104057890 */ /* 0x000fe4000fffe0ff */
[----:B------:R-:W-:Y:S02]  /*2050*/  UIADD3 UR14, UP1, UPT, UR26, 0x80, URZ ;  /* 0x000000801a0e7890 */ /* 0x000fe4000ff3e0ff */
[----:B------:R-:W-:Y:S02]  /*2060*/  UISETP.NE.AND UP0, UPT, UR5, 0x14, UPT ;  /* 0x000000140500788c */ /* 0x000fe4000bf05270 */
[----:B------:R-:W-:Y:S02]  /*2070*/  USHF.L.U32 UR18, UR13, 0x5, URZ ;  /* 0x000000050d127899 */ /* 0x000fe400080006ff */
[----:B------:R-:W-:Y:S02]  /*2080*/  USEL UR8, URZ, 0x1, UP0 ;  /* 0x00000001ff087887 */ /* 0x000fe40008000000 */
[----:B------:R-:W-:-:S02]  /*2090*/  USEL UR5, UR5, URZ, UP0 ;  /* 0x000000ff05057287 */ /* 0x000fc40008000000 */
[----:B------:R-:W-:Y:S02]  /*20a0*/  UIADD3 UR22, UP0, UPT, UR26, 0x180, URZ ;  /* 0x000001801a167890 */ /* 0x000fe4000ff1e0ff */
[----:B------:R-:W-:Y:S01]  /*20b0*/  LOP3.LUT R12, R12, UR8, RZ, 0x3c, !PT ;  /* 0x000000080c0c7c12 */ /* 0x000fe2000f8e3cff */
[----:B------:R-:W-:Y:S02]  /*20c0*/  ULEA UR6, UR5, UR7, 0x3 ;  /* 0x0000000705067291 */ /* 0x000fe4000f8e18ff */
[----:B------:R-:W-:Y:S01]  /*20d0*/  ULEA UR8, UR4, UR7, 0xd ;  /* 0x0000000704087291 */ /* 0x000fe2000f8e68ff */
[----:B-1----:R-:W-:Y:S01]  /*20e0*/  SHF.L.U32 R0, R12, 0x1f, RZ ;  /* 0x0000001f0c007819 */ /* 0x002fe200000006ff */
[----:B------:R-:W-:Y:S02]  /*20f0*/  ULEA UR16, UR4, UR29, 0xb ;  /* 0x0000001d04107291 */ /* 0x000fe4000f8e58ff */
[----:B------:R-:W-:Y:S02]  /*2100*/  UIADD3.X UR15, UPT, UPT, URZ, UR27, URZ, UP1, !UPT ;  /* 0x0000001bff0f7290 */ /* 0x000fe40008ffe4ff */
[----:B------:R-:W-:Y:S01]  /*2110*/  UIADD3 UR8, UPT, UPT, UR8, 0x10600, URZ ;  /* 0x0001060008087890 */ /* 0x000fe2000fffe0ff */
[----:B------:R3:W4:Y:S01]  /*2120*/  SYNCS.PHASECHK.TRANS64.TRYWAIT P0, [UR6+0xa0], R0 ;  /* 0x0000a000ff0075a7 */ /* 0x0007220008001106 */
[----:B------:R-:W-:Y:S01]  /*2130*/  UIADD3.X UR23, UPT, UPT, URZ, UR27, URZ, UP0, !UPT ;  /* 0x0000001bff177290 */ /* 0x000fe200087fe4ff */
[----:B------:R-:W-:Y:S01]  /*2140*/  UMOV UR6, 0x30000 ;  /* 0x0003000000067882 */ /* 0x000fe20000000000 */
[----:B------:R-:W-:Y:S01]  /*2150*/  UMOV UR30, 0x0 ;  /* 0x00000000001e7882 */ /* 0x000fe20000000000 */
[----:B------:R-:W-:Y:S01]  /*2160*/  UMOV UR31, 0x10000000 ;  /* 0x10000000001f7882 */ /* 0x000fe20000000000 */
[----:B------:R-:W-:Y:S01]  /*2170*/  UMOV UR19, UR35 ;  /* 0x0000002300137c82 */ /* 0x000fe20008000000 */
[----:B------:R-:W-:Y:S01]  /*2180*/  UMOV UR20, UR36 ;  /* 0x0000002400147c82 */ /* 0x000fe20008000000 */
[----:B------:R-:W-:Y:S01]  /*2190*/  UMOV UR12, UR36 ;  /* 0x00000024000c7c82 */ /* 0x000fe20008000000 */
[----:B------:R-:W-:Y:S01]  /*21a0*/  UMOV UR9, UR17 ;  /* 0x0000001100097c82 */ /* 0x000fe20008000000 */
[----:B------:R-:W-:Y:S01]  /*21b0*/  UMOV UR10, UR18 ;  /* 0x00000012000a7c82 */ /* 0x000fe20008000000 */
[----:B------:R3:W-:Y:S01]  /*21c0*/  UTMALDG.3D.MULTICAST [UR16], [UR14], UR6, desc[UR30] ;  /* 0x00001e100e0073b4 */ /* 0x0007e20008011806 */
[----:B------:R-:W-:Y:S01]  /*21d0*/  UIADD3 UR13, UPT, UPT, UR13, 0x1, URZ ;  /* 0x000000010d0d7890 */ /* 0x000fe2000fffe0ff */
[----:B------:R-:W-:-:S03]  /*21e0*/  UMOV UR4, UR5 ;  /* 0x0000000500047c82 */ /* 0x000fc60008000000 */
[----:B------:R-:W-:Y:S01]  /*21f0*/  UISETP.NE.AND UP0, UPT, UR13, UR25, UPT ;  /* 0x000000190d00728c */ /* 0x000fe2000bf05270 */
[----:B------:R3:W-:Y:S08]  /*2200*/  UTMALDG.3D [UR8], [UR22], desc[UR30] ;  /* 0x00001e08160075b4 */ /* 0x0007f00008011000 */
[----:B---3--:R-:W-:Y:S05]  /*2210*/  BRA.U UP0, `(.L_x_39) ;  /* 0xfffffffd004c7547 */ /* 0x008fea000b83ffff */
.L_x_33:
[C---:B------:R-:W-:Y:S01]  /*2220*/  LEA R3, R11.reuse, UR7, 0x3 ;  /* 0x000000070b037c11 */ /* 0x040fe2000f8e18ff */
[----:B------:R-:W-:Y:S01]  /*2230*/  NOP ;  /* 0x0000000000007918 */ /* 0x000fe20000000000 */
[----:B-1----:R-:W-:Y:S02]  /*2240*/  SHF.L.U32 R0, R10, 0x1f, RZ ;  /* 0x0000001f0a007819 */ /* 0x002fe400000006ff */
[----:B------:R-:W-:Y:S02]  /*2250*/  LEA R5, R11, UR7, 0x4 ;  /* 0x000000070b057c11 */ /* 0x000fe4000f8e20ff */
[----:B--2-4-:R-:W1:Y:S02]  /*2260*/  SYNCS.PHASECHK.TRANS64.TRYWAIT P0, [R3+URZ+0x190], R0 ;  /* 0x00019000030075a7 */ /* 0x014e6400080011ff */
[----:B-1----:R-:W-:Y:S05]  /*2270*/  @!P0 BRA `(.L_x_40) ;  /* 0x0000007c00dc8947 */ /* 0x002fea0003800000 */
.L_x_152:
[----:B------:R-:W2:Y:S01]  /*2280*/  LDS.128 R4, [R5+0x220] ;  /* 0x0002200005047984 */ /* 0x000ea20000000c00 */
[----:B------:R-:W-:Y:S01]  /*2290*/  UISETP.GE.AND UP0, UPT, UR42, 0x1, UPT ;  /* 0x000000012a00788c */ /* 0x000fe2000bf06270 */
[----:B------:R-:W-:Y:S01]  /*22a0*/  @!PT LDS RZ, [RZ] ;  /* 0x00000000fffff984 */ /* 0x000fe20000000800 */
[----:B------:R-:W-:Y:S01]  /*22b0*/  @!PT LDS RZ, [RZ] ;  /* 0x00000000fffff984 */ /* 0x000fe20000000800 */
[----:B------:R-:W-:Y:S01]  /*22c0*/  @!PT LDS RZ, [RZ] ;  /* 0x00000000fffff984 */ /* 0x000fe20000000800 */
[----:B------:R-:W-:Y:S01]  /*22d0*/  @!PT LDS RZ, [RZ] ;  /* 0x00000000fffff984 */ /* 0x000fe20000000800 */
[----:B------:R3:W-:Y:S06]  /*22e0*/  MEMBAR.ALL.CTA ;  /* 0x0000000000007992 */ /* 0x0007ec0000008000 */
[----:B---3--:R-:W3:Y:S01]  /*22f0*/  FENCE.VIEW.ASYNC.S ;  /* 0x00000000000073c6 */ /* 0x008ee20000000000 */
[----:B--2---:R-:W-:-:S13]  /*2300*/  LOP3.LUT P0, RZ, R6, 0x1, RZ, 0xc0, !PT ;  /* 0x0000000106ff7812 */ /* 0x004fda000780c0ff */
[----:B---3--:R-:W-:Y:S01]  /*2310*/  VOTEU.ANY UP1, P0 ;  /* 0x0000000000ff7886 */ /* 0x008fe20000020100 */
[----:B------:R-:W-:-:S13]  /*2320*/  PLOP3.LUT P0, PT, PT, PT, UP1, 0x80, 0x8 ;  /* 0x000000000008781c */ /* 0x000fda0003f0f018 */
[----:B-1----:R-:W-:Y:S02]  /*2330*/  @P0 LOP3.LUT R0, R5, 0xffff, RZ, 0xc0, !PT ;  /* 0x0000ffff05000812 */ /* 0x002fe400078ec0ff */
[----:B------:R-:W-:Y:S02]  /*2340*/  @P0 MOV R2, R4 ;  /* 0x0000000400020202 */ /* 0x000fe40000000f00 */
[----:B------:R-:W-:Y:S01]  /*2350*/  @P0 R2UR UR6, R0 ;  /* 0x00000000000602ca */ /* 0x000fe200000e0000 */
[----:B------:R-:W-:Y:S01]  /*2360*/  VIADD R0, R3, 0x1a0 ;  /* 0x000001a003007836 */ /* 0x000fe20000000000 */
[----:B------:R-:W-:Y:S02]  /*2370*/  @P0 SHF.R.U32.HI R4, RZ, 0x10, R5 ;  /* 0x00000010ff040819 */ /* 0x000fe40000011605 */
[----:B------:R-:W-:Y:S02]  /*2380*/  @P0 R2UR UR8, R2 ;  /* 0x00000000020802ca */ /* 0x000fe400000e0000 */
[----:B------:R-:W-:-:S02]  /*2390*/  PRMT R0, RZ, 0x654, R0 ;  /* 0x00000654ff007816 */ /* 0x000fc40000000000 */
[----:B------:R-:W-:Y:S02]  /*23a0*/  @P0 R2UR UR4, R4 ;  /* 0x00000000040402ca */ /* 0x000fe400000e0000 */
[----:B------:R1:W-:Y:S03]  /*23b0*/  SYNCS.ARRIVE.TRANS64.RED.A1T0 RZ, [R0+URZ], RZ ;  /* 0x000000ff00ff79a7 */ /* 0x0003e600081004ff */
[----:B------:R-:W-:-:S04]  /*23c0*/  @UP1 UMOV UR37, UR6 ;  /* 0x0000000600251c82 */ /* 0x000fc80008000000 */
[----:B------:R-:W-:-:S04]  /*23d0*/  @UP1 UMOV UR38, UR8 ;  /* 0x0000000800261c82 */ /* 0x000fc80008000000 */
[----:B------:R-:W-:Y:S01]  /*23e0*/  @UP1 UMOV UR36, UR4 ;  /* 0x0000000400241c82 */ /* 0x000fe20008000000 */
[----:B------:R-:W-:Y:S05]  /*23f0*/  BRA.U !UP0, `(.L_x_41) ;  /* 0x0000000108d47547 */ /* 0x000fea000b800000 */
[----:B------:R-:W2:Y:S01]  /*2400*/  LDCU.128 UR12, c[0x0][0xb10] ;  /* 0x00016200ff0c77ac */ /* 0x000ea20008000c00 */
[----:B------:R-:W3:Y:S01]  /*2410*/  LDCU UR25, c[0x0][0xb20] ;  /* 0x00016400ff1977ac */ /* 0x000ee20008000800 */
[----:B------:R-:W4:Y:S01]  /*2420*/  LDCU UR20, c[0x0][0xb0c] ;  /* 0x00016180ff1477ac */ /* 0x000f220008000800 */
[----:B------:R-:W1:Y:S01]  /*2430*/  LDCU.64 UR10, c[0x0][0xb28] ;  /* 0x00016500ff0a77ac */ /* 0x000e620008000a00 */
[----:B------:R-:W-:Y:S02]  /*2440*/  UISETP.NE.AND UP3, UPT, UR42, 0x1, UPT ;  /* 0x000000012a00788c */ /* 0x000fe4000bf65270 */
[----:B--2---:R-:W-:Y:S02]  /*2450*/  UIMAD.WIDE.U32 UR16, UR39, UR15, URZ ;  /* 0x0000000f271072a5 */ /* 0x004fe4000f8e00ff */
[----:B------:R-:W-:Y:S02]  /*2460*/  UIMAD.WIDE.U32 UR8, UR40, UR12, URZ ;  /* 0x0000000c280872a5 */ /* 0x000fe4000f8e00ff */
[----:B------:R-:W-:-:S02]  /*2470*/  UISETP.NE.AND UP0, UPT, UR14, 0x1, UPT ;  /* 0x000000010e00788c */ /* 0x000fc4000bf05270 */
[----:B------:R-:W-:Y:S01]  /*2480*/  UIMAD.WIDE.U32 UR22, UR37, UR15, URZ ;  /* 0x0000000f251672a5 */ /* 0x000fe2000f8e00ff */
[----:B------:R-:W-:Y:S02]  /*2490*/  UMOV UR16, UR17 ;  /* 0x0000001100107c82 */ /* 0x000fe40008000000 */
[----:B------:R-:W-:Y:S01]  /*24a0*/  UMOV UR8, UR9 ;  /* 0x0000000900087c82 */ /* 0x000fe20008000000 */
[----:B---3--:R-:W-:Y:S02]  /*24b0*/  USHF.R.U32.HI UR16, URZ, UR25, UR16 ;  /* 0x00000019ff107299 */ /* 0x008fe40008011610 */
[----:B----4-:R-:W-:Y:S02]  /*24c0*/  UISETP.NE.AND UP2, UPT, UR20, 0x1, UPT ;  /* 0x000000011400788c */ /* 0x010fe4000bf45270 */
[----:B------:R-:W-:Y:S02]  /*24d0*/  USHF.R.U32.HI UR8, URZ, UR13, UR8 ;  /* 0x0000000dff087299 */ /* 0x000fe40008011608 */
[----:B------:R-:W-:-:S02]  /*24e0*/  USEL UR6, UR39, UR16, !UP0 ;  /* 0x0000001027067287 */ /* 0x000fc4000c000000 */
[----:B------:R-:W-:Y:S02]  /*24f0*/  USEL UR8, UR40, UR8, !UP2 ;  /* 0x0000000828087287 */ /* 0x000fe4000d000000 */
[----:B-1----:R-:W-:Y:S01]  /*2500*/  UIMAD.WIDE.U32 UR16, UR6, UR10, URZ ;  /* 0x0000000a061072a5 */ /* 0x002fe2000f8e00ff */
[----:B------:R-:W-:Y:S01]  /*2510*/  UMOV UR4, UR23 ;  /* 0x0000001700047c82 */ /* 0x000fe20008000000 */
[----:B------:R-:W-:Y:S02]  /*2520*/  UIMAD.WIDE.U32 UR18, UR38, UR12, URZ ;  /* 0x0000000c261272a5 */ /* 0x000fe4000f8e00ff */
[----:B------:R-:W-:-:S03]  /*2530*/  UIMAD.WIDE.U32 UR22, UR8, UR10, URZ ;  /* 0x0000000a081672a5 */ /* 0x000fc6000f8e00ff */
[----:B------:R-:W-:Y:S01]  /*2540*/  UMOV UR16, UR17 ;  /* 0x0000001100107c82 */ /* 0x000fe20008000000 */
[----:B------:R-:W-:Y:S02]  /*2550*/  USHF.R.U32.HI UR4, URZ, UR25, UR4 ;  /* 0x00000019ff047299 */ /* 0x000fe40008011604 */
[----:B------:R-:W-:Y:S01]  /*2560*/  @UP3 USHF.R.U32.HI UR6, URZ, UR11, UR16 ;  /* 0x0000000bff063299 */ /* 0x000fe20008011610 */
[----:B------:R-:W-:Y:S01]  /*2570*/  UMOV UR18, UR19 ;  /* 0x0000001300127c82 */ /* 0x000fe20008000000 */
[----:B------:R-:W-:Y:S01]  /*2580*/  UMOV UR22, UR23 ;  /* 0x0000001700167c82 */ /* 0x000fe20008000000 */
[----:B------:R-:W-:Y:S02]  /*2590*/  USHF.R.U32.HI UR13, URZ, UR13, UR18 ;  /* 0x0000000dff0d7299 */ /* 0x000fe40008011612 */
[----:B------:R-:W-:Y:S02]  /*25a0*/  USEL UR4, UR37, UR4, !UP0 ;  /* 0x0000000425047287 */ /* 0x000fe4000c000000 */
[----:B------:R-:W-:-:S02]  /*25b0*/  @UP3 USHF.R.U32.HI UR8, URZ, UR11, UR22 ;  /* 0x0000000bff083299 */ /* 0x000fc40008011616 */
[----:B------:R-:W-:Y:S02]  /*25c0*/  UIMAD UR9, UR42, UR6, URZ ;  /* 0x000000062a0972a4 */ /* 0x000fe4000f8e02ff */
[----:B------:R-:W-:Y:S02]  /*25d0*/  USEL UR6, UR38, UR13, !UP2 ;  /* 0x0000000d26067287 */ /* 0x000fe4000d000000 */
[----:B------:R-:W-:Y:S02]  /*25e0*/  UIMAD UR12, UR42, UR8, URZ ;  /* 0x000000082a0c72a4 */ /* 0x000fe4000f8e02ff */
[----:B------:R-:W-:Y:S02]  /*25f0*/  UISETP.GE.AND UP0, UPT, UR4, UR9, UPT ;  /* 0x000000090400728c */ /* 0x000fe4000bf06270 */
[----:B------:R-:W-:Y:S02]  /*2600*/  UIMAD.WIDE.U32 UR16, UR4, UR10, URZ ;  /* 0x0000000a041072a5 */ /* 0x000fe4000f8e00ff */
[----:B------:R-:W-:-:S02]  /*2610*/  UISETP.GE.OR UP0, UPT, UR6, UR12, UP0 ;  /* 0x0000000c0600728c */ /* 0x000fc40008706670 */
        /* <DEDUP_REMOVED lines=19> */
.L_x_41:
[----:B------:R-:W2:Y:S02]  /*2750*/  LDCU UR4, c[0x0][0xb30] ;  /* 0x00016600ff0477ac */ /* 0x000ea40008000800 */
[----:B--2---:R-:W-:-:S09]  /*2760*/  UISETP.NE.AND UP0, UPT, UR4, 0x1, UPT ;  /* 0x000000010400788c */ /* 0x004fd2000bf05270 */
[----:B------:R-:W-:Y:S05]  /*2770*/  BRA.U UP0, `(.L_x_42) ;  /* 0x0000000100447547 */ /* 0x000fea000b800000 */
[----:B------:R-:W2:Y:S01]  /*2780*/  LDCU.128 UR12, c[0x0][0xb10] ;  /* 0x00016200ff0c77ac */ /* 0x000ea20008000c00 */
[----:B------:R-:W3:Y:S01]  /*2790*/  LDCU UR16, c[0x0][0xb0c] ;  /* 0x00016180ff1077ac */ /* 0x000ee20008000800 */
[----:B------:R-:W4:Y:S01]  /*27a0*/  LDCU UR17, c[0x0][0xb20] ;  /* 0x00016400ff1177ac */ /* 0x000f220008000800 */
[----:B--2---:R-:W-:Y:S02]  /*27b0*/  UIMAD.WIDE.U32 UR10, UR38, UR12, URZ ;  /* 0x0000000c260a72a5 */ /* 0x004fe4000f8e00ff */
[----:B------:R-:W-:Y:S02]  /*27c0*/  UIMAD.WIDE.U32 UR8, UR37, UR15, URZ ;  /* 0x0000000f250872a5 */ /* 0x000fe4000f8e00ff */
[----:B---3--:R-:W-:Y:S02]  /*27d0*/  UISETP.NE.AND UP2, UPT, UR16, 0x1, UPT ;  /* 0x000000011000788c */ /* 0x008fe4000bf45270 */
[----:B------:R-:W-:Y:S01]  /*27e0*/  UISETP.NE.AND UP0, UPT, UR14, 0x1, UPT ;  /* 0x000000010e00788c */ /* 0x000fe2000bf05270 */
[----:B------:R-:W-:-:S02]  /*27f0*/  UMOV UR6, UR11 ;  /* 0x0000000b00067c82 */ /* 0x000fc40008000000 */
[----:B------:R-:W-:Y:S01]  /*2800*/  UMOV UR4, UR9 ;  /* 0x0000000900047c82 */ /* 0x000fe20008000000 */
[----:B------:R-:W-:Y:S02]  /*2810*/  USHF.R.U32.HI UR6, URZ, UR13, UR6 ;  /* 0x0000000dff067299 */ /* 0x000fe40008011606 */
[----:B----4-:R-:W-:Y:S02]  /*2820*/  USHF.R.U32.HI UR4, URZ, UR17, UR4 ;  /* 0x00000011ff047299 */ /* 0x010fe40008011604 */
[----:B------:R-:W-:Y:S02]  /*2830*/  USEL UR6, UR38, UR6, !UP2 ;  /* 0x0000000626067287 */ /* 0x000fe4000d000000 */
[----:B------:R-:W-:-:S04]  /*2840*/  USEL UR4, UR37, UR4, !UP0 ;  /* 0x0000000425047287 */ /* 0x000fc8000c000000 */
[----:B------:R-:W-:Y:S02]  /*2850*/  UIADD3 UR8, UPT, UPT, UR6, -UR4, URZ ;  /* 0x8000000406087290 */ /* 0x000fe4000fffe0ff */
[----:B------:R-:W-:Y:S02]  /*2860*/  UIADD3 UR4, UPT, UPT, -UR6, UR4, URZ ;  /* 0x0000000406047290 */ /* 0x000fe4000fffe1ff */
[----:B------:R-:W-:Y:S02]  /*2870*/  UIMAD UR37, UR8, UR14, UR37 ;  /* 0x0000000e082572a4 */ /* 0x000fe4000f8e0225 */
[----:B------:R-:W-:-:S12]  /*2880*/  UIMAD UR38, UR4, UR16, UR38 ;  /* 0x00000010042672a4 */ /* 0x000fd8000f8e0226 */
.L_x_42:
[----:B------:R-:W-:Y:S01]  /*2890*/  VIADD R11, R11, 0x1 ;  /* 0x000000010b0b7836 */ /* 0x000fe20000000000 */
[----:B------:R-:W-:Y:S01]  /*28a0*/  R2UR UR4, R87 ;  /* 0x00000000570472ca */ /* 0x000fe200000e0000 */
[----:B------:R-:W-:Y:S01]  /*28b0*/  UIADD3 UR20, UPT, UPT, UR37, UR59, URZ ;  /* 0x0000003b25147290 */ /* 0x000fe2000fffe0ff */
[----:B------:R-:W-:Y:S02]  /*28c0*/  PLOP3.LUT P1, PT, PT, PT, PT, 0x80, 0x8 ;  /* 0x000000000008781c */ /* 0x000fe40003f2f070 */
[----:B------:R-:W-:-:S04]  /*28d0*/  ISETP.NE.AND P0, PT, R11, 0x2, PT ;  /* 0x000000020b00780c */ /* 0x000fc80003f05270 */
[----:B------:R-:W-:Y:S02]  /*28e0*/  SEL R3, RZ, 0x1, P0 ;  /* 0x00000001ff037807 */ /* 0x000fe40000000000 */
[----:B------:R-:W-:Y:S02]  /*28f0*/  SEL R11, R11, RZ, P0 ;  /* 0x000000ff0b0b7207 */ /* 0x000fe40000000000 */
[----:B------:R-:W-:Y:S01]  /*2900*/  LOP3.LUT R10, R10, R3, RZ, 0x3c, !PT ;  /* 0x000000030a0a7212 */ /* 0x000fe200078e3cff */
[----:B------:R-:W-:Y:S01]  /*2910*/  UIADD3 UR16, UPT, UPT, UR38, UR4, URZ ;  /* 0x0000000426107290 */ /* 0x000fe2000fffe0ff */
[----:B------:R-:W-:Y:S11]  /*2920*/  BRA.U UP1, `(.L_x_43) ;  /* 0xfffffff101587547 */ /* 0x000ff6000b83ffff */
[----:B------:R-:W-:Y:S01]  /*2930*/  UIADD3 UR7, UPT, UPT, UR7, 0xa0, URZ ;  /* 0x000000a007077890 */ /* 0x000fe2000fffe0ff */
[----:B------:R-:W-:-:S03]  /*2940*/  SHF.L.U32 R3, R12, 0x1f, RZ ;  /* 0x0000001f0c037819 */ /* 0x000fc600000006ff */
[----:B------:R-:W-:-:S09]  /*2950*/  ULEA UR4, UR5, UR7, 0x3 ;  /* 0x0000000705047291 */ /* 0x000fd2000f8e18ff */
[----:B------:R-:W2:Y:S02]  /*2960*/  SYNCS.PHASECHK.TRANS64.TRYWAIT P0, [UR4], R3 ;  /* 0x00000003ff0075a7 */ /* 0x000ea40008001104 */
[----:B--2---:R-:W-:Y:S05]  /*2970*/  @!P0 BRA `(.L_x_44) ;  /* 0x0000007800308947 */ /* 0x004fea0003800000 */
.L_x_154:
[----:B------:R-:W-:-:S04]  /*2980*/  UIADD3 UR4, UPT, UPT, UR5, 0x1, URZ ;  /* 0x0000000105047890 */ /* 0x000fc8000fffe0ff */
[----:B------:R-:W-:-:S04]  /*2990*/  UISETP.NE.AND UP0, UPT, UR4, 0x14, UPT ;  /* 0x000000140400788c */ /* 0x000fc8000bf05270 */
[----:B------:R-:W-:Y:S02]  /*29a0*/  USEL UR6, URZ, 0x1, UP0 ;  /* 0x00000001ff067887 */ /* 0x000fe40008000000 */
[----:B------:R-:W-:-:S04]  /*29b0*/  USEL UR4, UR4, URZ, UP0 ;  /* 0x000000ff04047287 */ /* 0x000fc80008000000 */
[----:B------:R-:W-:Y:S01]  /*29c0*/  ULEA UR5, UR4, UR7, 0x3 ;  /* 0x0000000704057291 */ /* 0x000fe2000f8e18ff */
[----:B------:R-:W-:-:S04]  /*29d0*/  LOP3.LUT R2, R12, UR6, RZ, 0x3c, !PT ;  /* 0x000000060c027c12 */ /* 0x000fc8000f8e3cff */
[----:B-1----:R-:W-:-:S04]  /*29e0*/  SHF.L.U32 R3, R2, 0x1f, RZ ;  /* 0x0000001f02037819 */ /* 0x002fc800000006ff */
[----:B------:R-:W1:Y:S02]  /*29f0*/  SYNCS.PHASECHK.TRANS64.TRYWAIT P0, [UR5], R3 ;  /* 0x00000003ff0075a7 */ /* 0x000e640008001105 */
[----:B-1----:R-:W-:Y:S05]  /*2a00*/  @!P0 BRA `(.L_x_45) ;  /* 0x0000007800248947 */ /* 0x002fea0003800000 */
.L_x_156:
        /* <DEDUP_REMOVED lines=9> */
.L_x_158:
        /* <DEDUP_REMOVED lines=9> */
.L_x_160:
        /* <DEDUP_REMOVED lines=9> */
.L_x_162:
        /* <DEDUP_REMOVED lines=9> */
.L_x_164:
        /* <DEDUP_REMOVED lines=9> */
.L_x_166:
        /* <DEDUP_REMOVED lines=9> */
.L_x_168:
        /* <DEDUP_REMOVED lines=9> */
.L_x_170:
        /* <DEDUP_REMOVED lines=9> */
.L_x_172:
        /* <DEDUP_REMOVED lines=9> */
.L_x_174:
        /* <DEDUP_REMOVED lines=9> */
.L_x_176:
        /* <DEDUP_REMOVED lines=9> */
.L_x_178:
        /* <DEDUP_REMOVED lines=9> */
.L_x_180:
        /* <DEDUP_REMOVED lines=9> */
.L_x_182:
        /* <DEDUP_REMOVED lines=9> */
.L_x_184:
        /* <DEDUP_REMOVED lines=9> */
.L_x_186:
        /* <DEDUP_REMOVED lines=9> */
.L_x_188:
        /* <DEDUP_REMOVED lines=9> */
.L_x_190:
[----:B------:R-:W-:-:S04]  /*33a0*/  UIADD3 UR4, UPT, UPT, UR4, 0x1, URZ ;  /* 0x0000000104047890 */ /* 0x000fc8000fffe0ff */
[----:B------:R-:W-:-:S04]  /*33b0*/  UISETP.NE.AND UP0, UPT, UR4, 0x14, UPT ;  /* 0x000000140400788c */ /* 0x000fc8000bf05270 */
[----:B------:R-:W-:Y:S02]  /*33c0*/  USEL UR5, URZ, 0x1, UP0 ;  /* 0x00000001ff057887 */ /* 0x000fe40008000000 */
[----:B------:R-:W-:-:S04]  /*33d0*/  USEL UR4, UR4, URZ, UP0 ;  /* 0x000000ff04047287 */ /* 0x000fc80008000000 */
[----:B------:R-:W-:Y:S01]  /*33e0*/  ULEA UR4, UR4, UR7, 0x3 ;  /* 0x0000000704047291 */ /* 0x000fe2000f8e18ff */
[----:B-1----:R-:W-:-:S04]  /*33f0*/  LOP3.LUT R3, R2, UR5, RZ, 0x3c, !PT ;  /* 0x0000000502037c12 */ /* 0x002fc8000f8e3cff */
[----:B------:R-:W-:Y:S01]  /*3400*/  SHF.L.U32 R3, R3, 0x1f, RZ ;  /* 0x0000001f03037819 */ /* 0x000fe200000006ff */
[----:B------:R-:W-:-:S07]  /*3410*/  IMAD.U32 R0, RZ, RZ, UR4 ;  /* 0x00000004ff007e24 */ /* 0x000fce000f8e00ff */
.L_x_63:
[----:B-1----:R1:W2:Y:S02]  /*3420*/  SYNCS.PHASECHK.TRANS64.TRYWAIT P0, [R0+URZ], R3 ;  /* 0x00000003000075a7 */ /* 0x0022a400080011ff */
[----:B--2---:R-:W-:Y:S05]  /*3430*/  @!P0 NANOSLEEP.SYNCS 0x989680 ;  /* 0x009896800000895d */ /* 0x004fea0003900000 */
[----:B------:R-:W2:Y:S02]  /*3440*/  @!P0 SYNCS.PHASECHK.TRANS64 P0, [R0+URZ], R3 ;  /* 0x00000003000085a7 */ /* 0x000ea400080010ff */
[----:B--2---:R-:W-:Y:S05]  /*3450*/  @P0 EXIT ;  /* 0x000000000000094d */ /* 0x004fea0003800000 */
[----:B------:R-:W-:Y:S05]  /*3460*/  BRA `(.L_x_63) ;  /* 0xfffffffc00ec7947 */ /* 0x000fea000383ffff */
.L_x_23:
[----:B------:R-:W1:Y:S02]  /*3470*/  S2UR UR4, SR_CgaCtaId ;  /* 0x00000000000479c3 */ /* 0x000e640000008800 */
[----:B-1----:R-:W-:-:S04]  /*3480*/  UISETP.NE.AND UP0, UPT, UR4, URZ, UPT ;  /* 0x000000ff0400728c */ /* 0x002fc8000bf05270 */
[----:B------:R-:W-:-:S09]  /*3490*/  UISETP.NE.OR UP0, UPT, UR17, 0x1, UP0 ;  /* 0x000000011100788c */ /* 0x000fd20008705670 */
[----:B------:R-:W-:Y:S05]  /*34a0*/  BRA.U UP0, `(.L_x_64) ;  /* 0x00000005004c7547 */ /* 0x000fea000b800000 */
[----:B------:R-:W1:Y:S01]  /*34b0*/  S2UR UR5, SR_CgaCtaId ;  /* 0x00000000000579c3 */ /* 0x000e620000008800 */
[----:B------:R-:W-:Y:S01]  /*34c0*/  UMOV UR4, 0x400 ;  /* 0x0000040000047882 */ /* 0x000fe20000000000 */
[----:B------:R-:W-:Y:S01]  /*34d0*/  ISETP.GE.U32.AND P2, PT, R0, 0x2, PT ;  /* 0x000000020000780c */ /* 0x000fe20003f46070 */
[----:B------:R-:W-:Y:S01]  /*34e0*/  IMAD.MOV.U32 R12, RZ, RZ, 0x1 ;  /* 0x00000001ff0c7424 */ /* 0x000fe200078e00ff */
[----:B------:R-:W-:Y:S02]  /*34f0*/  CS2R R10, SRZ ;  /* 0x00000000000a7805 */ /* 0x000fe4000001ff00 */
[----:B------:R-:W-:Y:S01]  /*3500*/  CS2R R8, SRZ ;  /* 0x0000000000087805 */ /* 0x000fe2000001ff00 */
[----:B-1----:R-:W-:-:S03]  /*3510*/  ULEA UR6, UR5, UR4, 0x18 ;  /* 0x0000000405067291 */ /* 0x002fc6000f8ec0ff */
[----:B------:R-:W-:-:S09]  /*3520*/  UMOV UR5, URZ ;  /* 0x000000ff00057c82 */ /* 0x000fd20008000000 */
.L_x_68:
[----:B------:R-:W-:Y:S02]  /*3530*/  LEA R2, R8, UR6, 0x3 ;  /* 0x0000000608027c11 */ /* 0x000fe4000f8e18ff */
[----:B------:R-:W-:-:S03]  /*3540*/  SHF.L.U32 R5, R9, 0x1f, RZ ;  /* 0x0000001f09057819 */ /* 0x000fc600000006ff */
[----:B------:R-:W-:Y:S01]  /*3550*/  VIADD R4, R2, 0x200 ;  /* 0x0000020002047836 */ /* 0x000fe20000000000 */
[----:B------:R-:W1:Y:S02]  /*3560*/  SYNCS.PHASECHK.TRANS64.TRYWAIT P0, [R2+URZ+0x1f0], R5 ;  /* 0x0001f005020075a7 */ /* 0x000e6400080011ff */
[----:B-1----:R-:W-:Y:S05]  /*3570*/  @!P0 BRA `(.L_x_65) ;  /* 0x0000007000f88947 */ /* 0x002fea0003800000 */
.L_x_191:
[----:B------:R-:W-:Y:S01]  /*3580*/  ULEA UR4, UR5, UR6, 0x3 ;  /* 0x0000000605047291 */ /* 0x000fe2000f8e18ff */
[----:B------:R-:W-:Y:S02]  /*3590*/  PRMT R4, RZ, 0x654, R4 ;  /* 0x00000654ff047816 */ /* 0x000fe40000000004 */
[----:B-1----:R-:W-:Y:S01]  /*35a0*/  SHF.L.U32 R5, R12, 0x1f, RZ ;  /* 0x0000001f0c057819 */ /* 0x002fe200000006ff */
[----:B------:R-:W-:Y:S01]  /*35b0*/  UIADD3 UR7, UPT, UPT, UR4, 0x190, URZ ;  /* 0x0000019004077890 */ /* 0x000fe2000fffe0ff */
[----:B------:R1:W-:Y:S05]  /*35c0*/  SYNCS.ARRIVE.TRANS64.RED.A1T0 RZ, [R4+URZ], RZ ;  /* 0x000000ff04ff79a7 */ /* 0x0003ea00081004ff */
[----:B------:R-:W-:Y:S01]  /*35d0*/  IMAD.U32 R7, RZ, RZ, UR7 ;  /* 0x00000007ff077e24 */ /* 0x000fe2000f8e00ff */
[----:B------:R-:W2:Y:S04]  /*35e0*/  SYNCS.PHASECHK.TRANS64.TRYWAIT P0, [UR4+0x1a0], R5 ;  /* 0x0001a005ff0075a7 */ /* 0x000ea80008001104 */
[----:B------:R-:W-:Y:S01]  /*35f0*/  PRMT R6, R0, 0x654, R7 ;  /* 0x0000065400067816 */ /* 0x000fe20000000007 */
[----:B-1----:R-:W-:Y:S01]  /*3600*/  @!P2 IMAD.MOV.U32 R4, RZ, RZ, 0x10 ;  /* 0x00000010ff04a424 */ /* 0x002fe200078e00ff */
[----:B--2---:R-:W-:Y:S06]  /*3610*/  @!P0 BRA `(.L_x_66) ;  /* 0x0000007000e48947 */ /* 0x004fec0003800000 */
.L_x_193:
[----:B------:R-:W-:Y:S01]  /*3620*/  ULEA UR8, UR5, UR6, 0x4 ;  /* 0x0000000605087291 */ /* 0x000fe2000f8e20ff */
[----:B------:R-:W-:Y:S01]  /*3630*/  SEL R3, R6, R3, !P2 ;  /* 0x0000000306037207 */ /* 0x000fe20005000000 */
[----:B------:R-:W-:Y:S01]  /*3640*/  UIADD3 UR9, UPT, UPT, UR4, 0x190, URZ ;  /* 0x0000019004097890 */ /* 0x000fe2000fffe0ff */
[----:B-1----:R-:W-:Y:S01]  /*3650*/  LEA R2, R11, UR6, 0x3 ;  /* 0x000000060b027c11 */ /* 0x002fe2000f8e18ff */
[----:B------:R-:W-:Y:S01]  /*3660*/  UIADD3 UR8, UPT, UPT, UR8, 0x220, URZ ;  /* 0x0000022008087890 */ /* 0x000fe2000fffe0ff */
[----:B------:R-:W-:Y:S01]  /*3670*/  SHF.L.U32 R5, R10, 0x1f, RZ ;  /* 0x0000001f0a057819 */ /* 0x000fe200000006ff */
[----:B------:R1:W-:Y:S01]  /*3680*/  @!P2 SYNCS.ARRIVE.TRANS64.RED RZ, [R3+URZ], R4 ;  /* 0x0000000403ffa9a7 */ /* 0x0003e200080004ff */
[----:B------:R-:W-:Y:S01]  /*3690*/  UIADD3 UR4, UPT, UPT, UR5, 0x1, URZ ;  /* 0x0000000105047890 */ /* 0x000fe2000fffe0ff */
[----:B------:R-:W-:-:S03]  /*36a0*/  VIADD R8, R8, 0x1 ;  /* 0x0000000108087836 */ /* 0x000fc60000000000 */
[----:B------:R-:W-:Y:S02]  /*36b0*/  UISETP.NE.AND UP0, UPT, UR4, 0x2, UPT ;  /* 0x000000020400788c */ /* 0x000fe4000bf05270 */
[----:B------:R-:W-:Y:S06]  /*36c0*/  UGETNEXTWORKID.BROADCAST [UR8], [UR9] ;  /* 0x00000000080073ca */ /* 0x000fec0008000100 */
[----:B------:R-:W-:Y:S01]  /*36d0*/  USEL UR7, URZ, 0x1, UP0 ;  /* 0x00000001ff077887 */ /* 0x000fe20008000000 */
[----:B------:R-:W-:Y:S01]  /*36e0*/  ISETP.NE.AND P0, PT, R8, 0x2, PT ;  /* 0x000000020800780c */ /* 0x000fe20003f05270 */
[----:B------:R-:W-:Y:S01]  /*36f0*/  USEL UR5, UR4, URZ, UP0 ;  /* 0x000000ff04057287 */ /* 0x000fe20008000000 */
[----:B------:R-:W2:Y:S03]  /*3700*/  SYNCS.PHASECHK.TRANS64.TRYWAIT P1, [R2+URZ+0x190], R5 ;  /* 0x00019005020075a7 */ /* 0x000ea600080211ff */
[----:B------:R-:W-:Y:S01]  /*3710*/  LOP3.LUT R12, R12, UR7, RZ, 0x3c, !PT ;  /* 0x000000070c0c7c12 */ /* 0x000fe2000f8e3cff */
[----:B-12---:R-:W-:Y:S07]  /*3720*/  @!P1 BRA `(.L_x_67) ;  /* 0x0000007000b89947 */ /* 0x006fee0003800000 */
.L_x_194:
[C---:B------:R-:W-:Y:S01]  /*3730*/  LEA R4, R11.reuse, UR6, 0x4 ;  /* 0x000000060b047c11 */ /* 0x040fe2000f8e20ff */
[----:B-1----:R-:W-:Y:S01]  /*3740*/  VIADD R2, R2, 0x1a0 ;  /* 0x000001a002027836 */ /* 0x002fe20000000000 */
[----:B------:R-:W-:Y:S01]  /*3750*/  SEL R8, R8, RZ, P0 ;  /* 0x000000ff08087207 */ /* 0x000fe20000000000 */
[----:B------:R-:W-:-:S03]  /*3760*/  VIADD R11, R11, 0x1 ;  /* 0x000000010b0b7836 */ /* 0x000fc60000000000 */
[----:B------:R-:W1:Y:S01]  /*3770*/  LDS.128 R4, [R4+0x220] ;  /* 0x0002200004047984 */ /* 0x000e620000000c00 */
[----:B------:R-:W-:Y:S02]  /*3780*/  PRMT R2, RZ, 0x654, R2 ;  /* 0x00000654ff027816 */ /* 0x000fe40000000002 */
[C---:B------:R-:W-:Y:S01]  /*3790*/  ISETP.NE.AND P1, PT, R11.reuse, 0x2, PT ;  /* 0x000000020b00780c */ /* 0x040fe20003f25270 */
[----:B------:R-:W-:Y:S01]  /*37a0*/  @!PT LDS RZ, [RZ] ;  /* 0x00000000fffff984 */ /* 0x000fe20000000800 */
[----:B------:R-:W-:Y:S01]  /*37b0*/  @!PT LDS RZ, [RZ] ;  /* 0x00000000fffff984 */ /* 0x000fe20000000800 */
[----:B------:R-:W-:Y:S01]  /*37c0*/  @!PT LDS RZ, [RZ] ;  /* 0x00000000fffff984 */ /* 0x000fe20000000800 */
[----:B------:R-:W-:Y:S01]  /*37d0*/  @!PT LDS RZ, [RZ] ;  /* 0x00000000fffff984 */ /* 0x000fe20000000800 */
[----:B------:R2:W-:Y:S06]  /*37e0*/  MEMBAR.ALL.CTA ;  /* 0x0000000000007992 */ /* 0x0005ec0000008000 */
[----:B--2---:R-:W2:Y:S01]  /*37f0*/  FENCE.VIEW.ASYNC.S ;  /* 0x00000000000073c6 */ /* 0x004ea20000000000 */
[----:B------:R-:W-:Y:S01]  /*3800*/  SEL R11, R11, RZ, P1 ;  /* 0x000000ff0b0b7207 */ /* 0x000fe20000800000 */
[----:B--2---:R2:W-:Y:S01]  /*3810*/  SYNCS.ARRIVE.TRANS64.RED.A1T0 RZ, [R2+URZ], RZ ;  /* 0x000000ff02ff79a7 */ /* 0x0045e200081004ff */
[----:B-1----:R-:W-:-:S02]  /*3820*/  LOP3.LUT P3, RZ, R6, 0x1, RZ, 0xc0, !PT ;  /* 0x0000000106ff7812 */ /* 0x002fc4000786c0ff */
[----:B------:R-:W-:-:S04]  /*3830*/  SEL R5, RZ, 0x1, P1 ;  /* 0x00000001ff057807 */ /* 0x000fc80000800000 */
[----:B------:R-:W-:Y:S02]  /*3840*/  LOP3.LUT R10, R10, R5, RZ, 0x3c, !PT ;  /* 0x000000050a0a7212 */ /* 0x000fe400078e3cff */
[----:B--2---:R-:W-:-:S04]  /*3850*/  SEL R2, RZ, 0x1, P0 ;  /* 0x00000001ff027807 */ /* 0x004fc80000000000 */
[----:B------:R-:W-:Y:S01]  /*3860*/  LOP3.LUT R9, R9, R2, RZ, 0x3c, !PT ;  /* 0x0000000209097212 */ /* 0x000fe200078e3cff */
[----:B------:R-:W-:Y:S06]  /*3870*/  @P3 BRA `(.L_x_68) ;  /* 0xfffffffc002c3947 */ /* 0x000fec000383ffff */
[----:B------:R-:W-:Y:S01]  /*3880*/  ULEA UR4, UR5, UR6, 0x3 ;  /* 0x0000000605047291 */ /* 0x000fe2000f8e18ff */
[----:B------:R-:W-:-:S08]  /*3890*/  SHF.L.U32 R3, R12, 0x1f, RZ ;  /* 0x0000001f0c037819 */ /* 0x000fd000000006ff */
[----:B------:R-:W1:Y:S02]  /*38a0*/  SYNCS.PHASECHK.TRANS64 P0, [UR4+0x1a0], R3 ;  /* 0x0001a003ff0075a7 */ /* 0x000e640008001004 */
[----:B-1----:R-:W-:Y:S05]  /*38b0*/  @P0 BRA `(.L_x_69) ;  /* 0x0000000000080947 */ /* 0x002fea0003800000 */
[----:B------:R-:W1:Y:S02]  /*38c0*/  SYNCS.PHASECHK.TRANS64.TRYWAIT P0, [UR4+0x1a0], R3 ;  /* 0x0001a003ff0075a7 */ /* 0x000e640008001104 */
[----:B-1----:R-:W-:Y:S05]  /*38d0*/  @!P0 BRA `(.L_x_70) ;  /* 0x0000007000608947 */ /* 0x002fea0003800000 */
.L_x_69:
[----:B------:R-:W-:-:S04]  /*38e0*/  UIADD3 UR7, UPT, UPT, UR5, 0x1, URZ ;  /* 0x0000000105077890 */ /* 0x000fc8000fffe0ff */
[----:B------:R-:W-:-:S04]  /*38f0*/  UISETP.NE.AND UP0, UPT, UR7, 0x2, UPT ;  /* 0x000000020700788c */ /* 0x000fc8000bf05270 */
[----:B------:R-:W-:Y:S02]  /*3900*/  USEL UR8, URZ, 0x1, UP0 ;  /* 0x00000001ff087887 */ /* 0x000fe40008000000 */
[----:B------:R-:W-:-:S04]  /*3910*/  USEL UR7, UR7, URZ, UP0 ;  /* 0x000000ff07077287 */ /* 0x000fc80008000000 */
[----:B------:R-:W-:Y:S01]  /*3920*/  ULEA UR7, UR7, UR6, 0x3 ;  /* 0x0000000607077291 */ /* 0x000fe2000f8e18ff */
[----:B-1----:R-:W-:-:S04]  /*3930*/  LOP3.LUT R3, R12, UR8, RZ, 0x3c, !PT ;  /* 0x000000080c037c12 */ /* 0x002fc8000f8e3cff */
[----:B------:R-:W-:-:S04]  /*3940*/  SHF.L.U32 R0, R3, 0x1f, RZ ;  /* 0x0000001f03007819 */ /* 0x000fc800000006ff */
[----:B------:R-:W1:Y:S02]  /*3950*/  SYNCS.PHASECHK.TRANS64 P0, [UR7+0x1a0], R0 ;  /* 0x0001a000ff0075a7 */ /* 0x000e640008001007 */
[----:B-1----:R-:W-:Y:S05]  /*3960*/  @P0 EXIT ;  /* 0x000000000000094d */ /* 0x002fea0003800000 */
[----:B------:R-:W-:Y:S02]  /*3970*/  SHF.L.U32 R3, R3, 0x1f, RZ ;  /* 0x0000001f03037819 */ /* 0x000fe400000006ff */
[----:B------:R-:W-:-:S07]  /*3980*/  MOV R0, UR7 ;  /* 0x0000000700007c02 */ /* 0x000fce0008000f00 */
.L_x_71:
[----:B-1----:R1:W2:Y:S02]  /*3990*/  SYNCS.PHASECHK.TRANS64.TRYWAIT P0, [R0+URZ+0x1a0], R3 ;  /* 0x0001a003000075a7 */ /* 0x0022a400080011ff */
[----:B--2---:R-:W-:Y:S05]  /*39a0*/  @!P0 NANOSLEEP.SYNCS 0x989680 ;  /* 0x009896800000895d */ /* 0x004fea0003900000 */
[----:B------:R-:W2:Y:S02]  /*39b0*/  @!P0 SYNCS.PHASECHK.TRANS64 P0, [R0+URZ+0x1a0], R3 ;  /* 0x0001a003000085a7 */ /* 0x000ea400080010ff */
[----:B--2---:R-:W-:Y:S05]  /*39c0*/  @P0 EXIT ;  /* 0x000000000000094d */ /* 0x004fea0003800000 */
[----:B------:R-:W-:Y:S05]  /*39d0*/  BRA `(.L_x_71) ;  /* 0xfffffffc00ec7947 */ /* 0x000fea000383ffff */
.L_x_64:
[----:B------:R-:W-:Y:S05]  /*39e0*/  BRA.U UP4, `(.L_x_72) ;  /* 0x0000000d04847547 */ /* 0x000fea000b800000 */
[----:B------:R-:W1:Y:S01]  /*39f0*/  S2UR UR7, SR_CgaCtaId ;  /* 0x00000000000779c3 */ /* 0x000e620000008800 */
[----:B------:R-:W-:Y:S01]  /*3a00*/  UMOV UR4, 0x40 ;  /* 0x0000004000047882 */ /* 0x000fe20000000000 */
[----:B------:R-:W-:Y:S01]  /*3a10*/  NOP ;  /* 0x0000000000007918 */ /* 0x000fe20000000000 */
[----:B------:R-:W-:Y:S01]  /*3a20*/  UMOV UR6, 0x400 ;  /* 0x0000040000067882 */ /* 0x000fe20000000000 */
[----:B-1----:R-:W-:Y:S02]  /*3a30*/  ULEA UR5, UR7, UR4, 0x18 ;  /* 0x0000000407057291 */ /* 0x002fe4000f8ec0ff */
[----:B------:R-:W-:-:S07]  /*3a40*/  ULEA UR6, UR7, UR6, 0x18 ;  /* 0x0000000607067291 */ /* 0x000fce000f8ec0ff */
[----:B------:R-:W1:Y:S02]  /*3a50*/  LDS.U8 R0, [UR5+0x1c] ;  /* 0x00001c05ff007984 */ /* 0x000e640008000000 */
[----:B-1----:R-:W-:-:S13]  /*3a60*/  ISETP.NE.AND P0, PT, R0, RZ, PT ;  /* 0x000000ff0000720c */ /* 0x002fda0003f05270 */
[----:B------:R-:W-:Y:S05]  /*3a70*/  @P0 BRA `(.L_x_73) ;  /* 0x0000000000580947 */ /* 0x000fea0003800000 */
[----:B------:R-:W-:-:S13]  /*3a80*/  ELECT P0, URZ, PT ;  /* 0x0000000000ff782f */ /* 0x000fda0003800000 */
[----:B------:R-:W-:Y:S05]  /*3a90*/  @!P0 BRA `(.L_x_74) ;  /* 0x0000000000608947 */ /* 0x000fea0003800000 */
[----:B------:R-:W-:Y:S01]  /*3aa0*/  UMOV UR4, 0x10 ;  /* 0x0000001000047882 */ /* 0x000fe20000000000 */
[----:B------:R-:W-:Y:S01]  /*3ab0*/  HFMA2 R0, -RZ, RZ, 0, 5.9604644775390625e-08 ;  /* 0x00000001ff007431 */ /* 0x000fe200000001ff */
[----:B------:R-:W-:-:S03]  /*3ac0*/  MOV R3, 0xffff ;  /* 0x0000ffff00037802 */ /* 0x000fc60000000f00 */
[----:B------:R-:W-:Y:S04]  /*3ad0*/  DEPBAR.LE SB1, 0x36 ;  /* 0x00009d800000791a */ /* 0x000fe80000000000 */
[----:B------:R-:W1:Y:S02]  /*3ae0*/  UTCATOMSWS.FIND_AND_SET.ALIGN UP0, UR4, UR4 ;  /* 0x00000004000475e3 */ /* 0x000e640008000800 */
[----:B-1----:R-:W-:Y:S01]  /*3af0*/  MOV R4, UR4 ;  /* 0x0000000400047c02 */ /* 0x002fe20008000f00 */
[----:B------:R-:W-:Y:S06]  /*3b00*/  BRA.U UP0, `(.L_x_75) ;  /* 0x0000000100187547 */ /* 0x000fec000b800000 */
.L_x_76:
[----:B------:R-:W-:Y:S05]  /*3b10*/  NANOSLEEP 0x64 ;  /* 0x000000640000795d */ /* 0x000fea0003800000 */
[----:B------:R-:W-:-:S05]  /*3b20*/  UMOV UR4, 0x10 ;  /* 0x0000001000047882 */ /* 0x000fca0000000000 */
[----:B------:R-:W-:Y:S04]  /*3b30*/  DEPBAR.LE SB1, 0x36 ;  /* 0x00009d800000791a */ /* 0x000fe80000000000 */
[----:B------:R-:W1:Y:S02]  /*3b40*/  UTCATOMSWS.FIND_AND_SET.ALIGN UP0, UR4, UR4 ;  /* 0x00000004000475e3 */ /* 0x000e640008000800 */
[----:B-1----:R-:W-:Y:S01]  /*3b50*/  MOV R4, UR4 ;  /* 0x0000000400047c02 */ /* 0x002fe20008000f00 */
[----:B------:R-:W-:Y:S05]  /*3b60*/  BRA.U !UP0, `(.L_x_76) ;  /* 0xfffffffd08e87547 */ /* 0x000fea000b83ffff */
.L_x_75:
[-C--:B------:R-:W-:Y:S02]  /*3b70*/  SHF.L.U32 R3, R3, R4.reuse, RZ ;  /* 0x0000000403037219 */ /* 0x080fe400000006ff */
[----:B------:R-:W-:Y:S01]  /*3b80*/  SHF.L.U32 R0, R0, R4, RZ ;  /* 0x0000000400007219 */ /* 0x000fe200000006ff */
[----:B------:R-:W-:Y:S02]  /*3b90*/  IMAD.SHL.U32 R4, R4, 0x20, RZ ;  /* 0x0000002004047824 */ /* 0x000fe400078e00ff */
[----:B------:R1:W-:Y:S04]  /*3ba0*/  ATOMS.OR RZ, [UR5+0x14], R3 ;  /* 0x00001403ffff798c */ /* 0x0003e8000b000005 */
[----:B------:R1:W-:Y:S04]  /*3bb0*/  ATOMS.OR RZ, [UR5+0x18], R0 ;  /* 0x00001800ffff798c */ /* 0x0003e8000b000005 */
[----:B------:R1:W-:Y:S01]  /*3bc0*/  STS [UR6+0x240], R4 ;  /* 0x00024004ff007988 */ /* 0x0003e20008000806 */
[----:B------:R-:W-:Y:S05]  /*3bd0*/  BRA `(.L_x_74) ;  /* 0x0000000000107947 */ /* 0x000fea0003800000 */
.L_x_73:
[----:B------:R-:W-:Y:S02]  /*3be0*/  MOV R0, 0xffffffff ;  /* 0xffffffff00007802 */ /* 0x000fe40000000f00 */
[----:B------:R-:W-:-:S03]  /*3bf0*/  MOV R4, 0x3c20 ;  /* 0x00003c2000047802 */ /* 0x000fc60000000f00 */
[----:B------:R1:W-:Y:S04]  /*3c00*/  STS [UR6+0x240], R0 ;  /* 0x00024000ff007988 */ /* 0x0003e80008000806 */
[----:B-1---5:R-:W-:Y:S05]  /*3c10*/  CALL.REL.NOINC `($__internal_1_$__cuda_sm10x_tcgen05_guardrail_trap_phase_invalid_during_alloc) ;  /* 0x0000007400a47944 */ /* 0x022fea0003c00000 */
.L_x_74:
[----:B------:R-:W-:Y:S05]  /*3c20*/  WARPSYNC.ALL ;  /* 0x0000000000007948 */ /* 0x000fea0003800000 */
[----:B------:R-:W2:Y:S01]  /*3c30*/  S2UR UR4, SR_CgaCtaId ;  /* 0x00000000000479c3 */ /* 0x000ea20000008800 */
[----:B------:R-:W-:Y:S01]  /*3c40*/  UMOV UR13, 0x400 ;  /* 0x00000400000d7882 */ /* 0x000fe20000000000 */
[----:B------:R-:W-:-:S06]  /*3c50*/  NOP ;  /* 0x0000000000007918 */ /* 0x000fcc0000000000 */
[----:B------:R-:W-:Y:S06]  /*3c60*/  BAR.ARV 0x6, 0xa0 ;  /* 0x0182800000007b1d */ /* 0x000fec0000002000 */
[----:B------:R-:W3:Y:S01]  /*3c70*/  LDCU UR5, c[0x0][0x38c] ;  /* 0x00007180ff0577ac */ /* 0x000ee20008000800 */
[----:B------:R-:W-:Y:S01]  /*3c80*/  LOP3.LUT R2, R2, 0xffff, RZ, 0xc0, !PT ;  /* 0x0000ffff02027812 */ /* 0x000fe200078ec0ff */
[----:B------:R-:W-:Y:S01]  /*3c90*/  IMAD.MOV.U32 R11, RZ, RZ, 0x1 ;  /* 0x00000001ff0b7424 */ /* 0x000fe200078e00ff */
[----:B------:R-:W-:Y:S01]  /*3ca0*/  CS2R R8, SRZ ;  /* 0x0000000000087805 */ /* 0x000fe2000001ff00 */
[----:B------:R-:W4:Y:S01]  /*3cb0*/  LDCU UR8, c[0x0][0x38c] ;  /* 0x00007180ff0877ac */ /* 0x000f220008000800 */
[----:B------:R-:W-:Y:S01]  /*3cc0*/  R2UR UR15, R2 ;  /* 0x00000000020f72ca */ /* 0x000fe200000e0000 */
[----:B------:R-:W-:Y:S01]  /*3cd0*/  IMAD.MOV.U32 R10, RZ, RZ, RZ ;  /* 0x000000ffff0a7224 */ /* 0x000fe200078e00ff */
[----:B------:R-:W-:Y:S01]  /*3ce0*/  UMOV UR18, URZ ;  /* 0x000000ff00127c82 */ /* 0x000fe20008000000 */
[----:B------:R-:W-:Y:S01]  /*3cf0*/  UMOV UR10, URZ ;  /* 0x000000ff000a7c82 */ /* 0x000fe20008000000 */
[----:B--2---:R-:W-:Y:S01]  /*3d00*/  ULEA UR13, UR4, UR13, 0x18 ;  /* 0x0000000d040d7291 */ /* 0x004fe2000f8ec0ff */
[----:B------:R-:W-:Y:S01]  /*3d10*/  UMOV UR20, 0x0 ;  /* 0x0000000000147882 */ /* 0x000fe20000000000 */
[----:B------:R-:W-:-:S02]  /*3d20*/  UMOV UR21, 0x4400490 ;  /* 0x0440049000157882 */ /* 0x000fc40000000000 */
[----:B------:R-:W-:Y:S02]  /*3d30*/  UIADD3 UR6, UPT, UPT, UR13, 0x6600, URZ ;  /* 0x000066000d067890 */ /* 0x000fe4000fffe0ff */
[----:B------:R-:W-:Y:S02]  /*3d40*/  UIADD3 UR7, UPT, UPT, UR13, 0x10600, URZ ;  /* 0x000106000d077890 */ /* 0x000fe4000fffe0ff */
[----:B---3--:R-:W-:Y:S01]  /*3d50*/  UIADD3 UR5, UPT, UPT, UR5, 0x1f, URZ ;  /* 0x0000001f05057890 */ /* 0x008fe2000fffe0ff */
[----:B-1----:R-:W1:Y:S01]  /*3d60*/  LDS R0, [UR13+0x240] ;  /* 0x0002400dff007984 */ /* 0x002e620008000800 */
[----:B------:R-:W-:Y:S02]  /*3d70*/  USHF.R.U32.HI UR6, URZ, 0x4, UR6 ;  /* 0x00000004ff067899 */ /* 0x000fe40008011606 */
[----:B------:R-:W-:Y:S02]  /*3d80*/  USHF.R.S32.HI UR4, URZ, 0x1f, UR5 ;  /* 0x0000001fff047899 */ /* 0x000fe40008011405 */
[----:B------:R-:W-:-:S02]  /*3d90*/  ULOP3.LUT UR6, UR6, 0x3fff, URZ, 0xc0, !UPT ;  /* 0x00003fff06067892 */ /* 0x000fc4000f8ec0ff */
[----:B------:R-:W-:Y:S02]  /*3da0*/  ULEA.HI UR4, UR4, UR5, URZ, 0x5 ;  /* 0x0000000504047291 */ /* 0x000fe4000f8f28ff */
[----:B------:R-:W-:Y:S02]  /*3db0*/  USHF.R.U32.HI UR5, URZ, 0x4, UR7 ;  /* 0x00000004ff057899 */ /* 0x000fe40008011607 */
[----:B------:R-:W-:Y:S02]  /*3dc0*/  USHF.R.S32.HI UR22, URZ, 0x5, UR4 ;  /* 0x00000005ff167899 */ /* 0x000fe40008011404 */
[----:B------:R-:W-:Y:S02]  /*3dd0*/  ULOP3.LUT UR5, UR5, 0x3fff, URZ, 0xc0, !UPT ;  /* 0x00003fff05057892 */ /* 0x000fe4000f8ec0ff */
[----:B------:R-:W-:Y:S02]  /*3de0*/  UISETP.LT.AND UP0, UPT, UR22, 0x1, UPT ;  /* 0x000000011600788c */ /* 0x000fe4000bf01270 */
[----:B------:R-:W-:-:S02]  /*3df0*/  ULOP3.LUT UR16, UR6, 0x10000, URZ, 0xfc, !UPT ;  /* 0x0001000006107892 */ /* 0x000fc4000f8efcff */
[----:B------:R-:W-:Y:S02]  /*3e00*/  USEL UR23, UR22, 0x1, !UP0 ;  /* 0x0000000116177887 */ /* 0x000fe4000c000000 */
[----:B------:R-:W-:Y:S02]  /*3e10*/  ULOP3.LUT UR17, UR5, 0x10000, URZ, 0xfc, !UPT ;  /* 0x0001000005117892 */ /* 0x000fe4000f8efcff */
[----:B------:R-:W-:Y:S02]  /*3e20*/  UIADD3 UR23, UPT, UPT, -UR23, URZ, URZ ;  /* 0x000000ff17177290 */ /* 0x000fe4000fffe1ff */
[----:B----4-:R-:W-:Y:S01]  /*3e30*/  UISETP.GE.AND UP4, UPT, UR8, 0x1, UPT ;  /* 0x000000010800788c */ /* 0x010fe2000bf86270 */
[----:B-1----:R-:W-:-:S15]  /*3e40*/  R2UR UR24, R0 ;  /* 0x00000000001872ca */ /* 0x002fde00000e0000 */
.L_x_83:
[----:B------:R-:W-:Y:S02]  /*3e50*/  LEA R0, R10, UR13, 0x3 ;  /* 0x0000000d0a007c11 */ /* 0x000fe4000f8e18ff */
[----:B------:R-:W-:Y:S02]  /*3e60*/  SHF.L.U32 R5, R9, 0x1f, RZ ;  /* 0x0000001f09057819 */ /* 0x000fe400000006ff */
[----:B------:R-:W-:Y:S01]  /*3e70*/  PLOP3.LUT P0, PT, PT, PT, UP4, 0x80, 0x8 ;  /* 0x000000000008781c */ /* 0x000fe20003f0f048 */
[----:B------:R-:W-:Y:S01]  /*3e80*/  VIADD R3, R0, 0x1a0 ;  /* 0x000001a000037836 */ /* 0x000fe20000000000 */
[----:B-1----:R-:W1:Y:S02]  /*3e90*/  SYNCS.PHASECHK.TRANS64.TRYWAIT P1, [R0+URZ+0x190], R5 ;  /* 0x00019005000075a7 */ /* 0x002e6400080211ff */
[----:B-1-3--:R-:W-:Y:S09]  /*3ea0*/  @!P1 BRA `(.L_x_77) ;  /* 0x0000006c00049947 */ /* 0x00aff20003800000 */
.L_x_196:
[----:B------:R-:W-:Y:S01]  /*3eb0*/  LEA R4, R10, UR13, 0x4 ;  /* 0x0000000d0a047c11 */ /* 0x000fe2000f8e20ff */
[----:B------:R-:W-:Y:S01]  /*3ec0*/  @UP4 ULEA UR4, UR10, UR13, 0x3 ;  /* 0x0000000d0a044291 */ /* 0x000fe2000f8e18ff */
[----:B------:R-:W-:Y:S01]  /*3ed0*/  PLOP3.LUT P2, PT, PT, PT, PT, 0x80, 0x8 ;  /* 0x000000000008781c */ /* 0x000fe20003f4f070 */
[----:B------:R-:W-:Y:S01]  /*3ee0*/  ULEA UR19, UR18, UR13, 0x3 ;  /* 0x0000000d12137291 */ /* 0x000fe2000f8e18ff */
[----:B------:R-:W-:Y:S02]  /*3ef0*/  PRMT R3, RZ, 0x654, R3 ;  /* 0x00000654ff037816 */ /* 0x000fe40000000003 */
[----:B-1----:R-:W1:Y:S01]  /*3f00*/  LDS.128 R4, [R4+0x220] ;  /* 0x0002200004047984 */ /* 0x002e620000000c00 */
[----:B------:R-:W-:Y:S02]  /*3f10*/  @P0 SHF.L.U32 R2, R8, 0x1f, RZ ;  /* 0x0000001f08020819 */ /* 0x000fe400000006ff */
[----:B------:R-:W-:Y:S01]  /*3f20*/  SHF.L.U32 R0, R11, 0x1f, RZ ;  /* 0x0000001f0b007819 */ /* 0x000fe200000006ff */
[----:B------:R-:W-:Y:S01]  /*3f30*/  @!PT LDS RZ, [RZ] ;  /* 0x00000000fffff984 */ /* 0x000fe20000000800 */
[----:B------:R-:W-:Y:S01]  /*3f40*/  @!PT LDS RZ, [RZ] ;  /* 0x00000000fffff984 */ /* 0x000fe20000000800 */
[----:B------:R-:W-:Y:S01]  /*3f50*/  @!PT LDS RZ, [RZ] ;  /* 0x00000000fffff984 */ /* 0x000fe20000000800 */
[----:B------:R-:W-:Y:S01]  /*3f60*/  @!PT LDS RZ, [RZ] ;  /* 0x00000000fffff984 */ /* 0x000fe20000000800 */
[----:B------:R2:W-:Y:S06]  /*3f70*/  MEMBAR.ALL.CTA ;  /* 0x0000000000007992 */ /* 0x0005ec0000008000 */
[----:B--2---:R-:W2:Y:S02]  /*3f80*/  FENCE.VIEW.ASYNC.S ;  /* 0x00000000000073c6 */ /* 0x004ea40000000000 */
[----:B--2---:R2:W-:Y:S01]  /*3f90*/  SYNCS.ARRIVE.TRANS64.RED.A1T0 RZ, [R3+URZ], RZ ;  /* 0x000000ff03ff79a7 */ /* 0x0045e200081004ff */
[----:B------:R2:W3:Y:S01]  /*3fa0*/  @P0 SYNCS.PHASECHK.TRANS64.TRYWAIT P2, [UR4], R2 ;  /* 0x00000002ff0005a7 */ /* 0x0004e20008041104 */
[----:B-1----:R-:W-:Y:S01]  /*3fb0*/  LOP3.LUT P1, RZ, R6, 0x1, RZ, 0xc0, !PT ;  /* 0x0000000106ff7812 */ /* 0x002fe2000782c0ff */
[----:B------:R-:W1:Y:S02]  /*3fc0*/  SYNCS.PHASECHK.TRANS64.TRYWAIT P0, [UR19+0x1d0], R0 ;  /* 0x0001d000ff0075a7 */ /* 0x000e640008001113 */
[----:B-123--:R-:W-:Y:S10]  /*3fd0*/  @!P0 BRA `(.L_x_78) ;  /* 0x0000006800cc8947 */ /* 0x00eff40003800000 */
.L_x_198:
[----:B------:R-:W-:Y:S01]  /*3fe0*/  IADD3 R10, PT, PT, R10, 0x1, RZ ;  /* 0x000000010a0a7810 */ /* 0x000fe20007ffe0ff */
[----:B------:R-:W-:Y:S06]  /*3ff0*/  BRA.U !UP4, `(.L_x_79) ;  /* 0x000000010ca07547 */ /* 0x000fec000b800000 */
[----:B------:R-:W-:Y:S02]  /*4000*/  ULEA.HI UR4, UR18, UR18, URZ, 0x1 ;  /* 0x0000001212047291 */ /* 0x000fe4000f8f08ff */
[----:B------:R-:W-:Y:S02]  /*4010*/  UPLOP3.LUT UP2, UPT, UPT, UPT, UPT, 0x40, 0x4 ;  /* 0x000000000004789c */ /* 0x000fe40003f4e870 */
[----:B------:R-:W-:Y:S02]  /*4020*/  USHF.L.U32 UR5, UR4, 0x7, URZ ;  /* 0x0000000704057899 */ /* 0x000fe400080006ff */
[----:B------:R-:W-:Y:S02]  /*4030*/  ULOP3.LUT UR14, UR4, 0xffe, URZ, 0xc0, !UPT ;  /* 0x00000ffe040e7892 */ /* 0x000fe4000f8ec0ff */
[----:B------:R-:W-:Y:S02]  /*4040*/  ULOP3.LUT UR4, UR5, 0xffffff00, URZ, 0xc0, !UPT ;  /* 0xffffff0005047892 */ /* 0x000fe4000f8ec0ff */
[----:B------:R-:W-:-:S02]  /*4050*/  UIADD3 UR14, UPT, UPT, -UR14, UR18, URZ ;  /* 0x000000120e0e7290 */ /* 0x000fc4000fffe1ff */
[----:B------:R-:W-:Y:S01]  /*4060*/  UIADD3 UR4, UPT, UPT, UR24, UR4, URZ ;  /* 0x0000000418047290 */ /* 0x000fe2000fffe0ff */
[----:B------:R-:W-:Y:S01]  /*4070*/  UMOV UR12, UR23 ;  /* 0x00000017000c7c82 */ /* 0x000fe20008000000 */
[----:B------:R-:W-:Y:S02]  /*4080*/  UMOV UR11, UR22 ;  /* 0x00000016000b7c82 */ /* 0x000fe40008000000 */
[----:B------:R-:W-:Y:S01]  /*4090*/  ULEA UR14, UR14, UR4, 0x14 ;  /* 0x000000040e0e7291 */ /* 0x000fe2000f8ea0ff */
[----:B------:R-:W-:-:S11]  /*40a0*/  UMOV UR5, UR10 ;  /* 0x0000000a00057c82 */ /* 0x000fd60008000000 */
.L_x_82:
[----:B------:R-:W-:Y:S02]  /*40b0*/  UIADD3 UR12, UPT, UPT, UR12, 0x1, URZ ;  /* 0x000000010c0c7890 */ /* 0x000fe4000fffe0ff */
[----:B--2---:R-:W-:Y:S02]  /*40c0*/  ULEA UR6, UR5, UR13, 0x3 ;  /* 0x0000000d05067291 */ /* 0x004fe4000f8e18ff */
[----:B------:R-:W-:Y:S01]  /*40d0*/  UISETP.NE.AND UP3, UPT, UR12, URZ, UPT ;  /* 0x000000ff0c00728c */ /* 0x000fe2000bf65270 */
[----:B---3--:R-:W-:Y:S10]  /*40e0*/  @P2 BRA `(.L_x_80) ;  /* 0x00000000000c2947 */ /* 0x008ff40003800000 */
[----:B-1----:R-:W-:Y:S04]  /*40f0*/  SHF.L.U32 R3, R8, 0x1f, RZ ;  /* 0x0000001f08037819 */ /* 0x002fe800000006ff */
[----:B------:R-:W1:Y:S02]  /*4100*/  SYNCS.PHASECHK.TRANS64.TRYWAIT P0, [UR6], R3 ;  /* 0x00000003ff0075a7 */ /* 0x000e640008001106 */
[----:B-1----:R-:W-:Y:S05]  /*4110*/  @!P0 BRA `(.L_x_81) ;  /* 0x0000006800948947 */ /* 0x002fea0003800000 */
.L_x_80:
[----:B------:R-:W-:Y:S01]  /*4120*/  UISETP.NE.AND UP0, UPT, UR11, 0x1, UPT ;  /* 0x000000010b00788c */ /* 0x000fe2000bf05270 */
[----:B------:R-:W-:Y:S01]  /*4130*/  PLOP3.LUT P2, PT, PT, PT, PT, 0x80, 0x8 ;  /* 0x000000000008781c */ /* 0x000fe20003f4f070 */
[----:B------:R-:W-:Y:S02]  /*4140*/  UIADD3 UR4, UPT, UPT, UR5, 0x1, URZ ;  /* 0x0000000105047890 */ /* 0x000fe4000fffe0ff */
[----:B------:R-:W-:Y:S02]  /*4150*/  ULEA UR8, UR5, UR17, 0x9 ;  /* 0x0000001105087291 */ /* 0x000fe4000f8e48ff */
[----:B------:R-:W-:Y:S01]  /*4160*/  UISETP.NE.AND UP1, UPT, UR4, 0x14, UPT ;  /* 0x000000140400788c */ /* 0x000fe2000bf25270 */
[----:B------:R-:W-:Y:S01]  /*4170*/  PLOP3.LUT P0, PT, PT, PT, UP0, 0x80, 0x8 ;  /* 0x000000000008781c */ /* 0x000fe20003f0f008 */
[----:B------:R-:W-:Y:S02]  /*4180*/  UIADD3 UR11, UPT, UPT, UR11, -0x1, URZ ;  /* 0xffffffff0b0b7890 */ /* 0x000fe4000fffe0ff */
[----:B------:R-:W-:Y:S02]  /*4190*/  USEL UR7, URZ, 0x1, UP1 ;  /* 0x00000001ff077887 */ /* 0x000fe40008800000 */
[----:B------:R-:W-:Y:S01]  /*41a0*/  USEL UR10, UR4, URZ, UP1 ;  /* 0x000000ff040a7287 */ /* 0x000fe20008800000 */
[----:B------:R-:W-:Y:S03]  /*41b0*/  UMOV UR9, 0xc0004010 ;  /* 0xc000401000097882 */ /* 0x000fe60000000000 */
[----:B------:R-:W-:Y:S01]  /*41c0*/  @UP0 ULEA UR4, UR10, UR13, 0x3 ;  /* 0x0000000d0a040291 */ /* 0x000fe2000f8e18ff */
[----:B------:R-:W-:Y:S01]  /*41d0*/  LOP3.LUT R8, R8, UR7, RZ, 0x3c, !PT ;  /* 0x0000000708087c12 */ /* 0x000fe2000f8e3cff */
[----:B------:R-:W-:Y:S03]  /*41e0*/  UMOV UR7, 0xc0004010 ;  /* 0xc000401000077882 */ /* 0x000fe60000000000 */
[----:B-1----:R-:W-:Y:S04]  /*41f0*/  @P0 SHF.L.U32 R0, R8, 0x1f, RZ ;  /* 0x0000001f08000819 */ /* 0x002fe800000006ff */
[----:B------:R2:W3:Y:S01]  /*4200*/  @P0 SYNCS.PHASECHK.TRANS64.TRYWAIT P2, [UR4], R0 ;  /* 0x00000000ff0005a7 */ /* 0x0004e20008041104 */
[----:B------:R-:W-:Y:S02]  /*4210*/  UIADD3 UR4, UPT, UPT, UR6, 0xa0, URZ ;  /* 0x000000a006047890 */ /* 0x000fe4000fffe0ff */
[----:B------:R-:W-:Y:S03]  /*4220*/  ULEA UR6, UR5, UR16, 0x7 ;  /* 0x0000001005067291 */ /* 0x000fe6000f8e38ff */
[----:B------:R-:W-:Y:S06]  /*4230*/  UMOV UR5, UR10 ;  /* 0x0000000a00057c82 */ /* 0x000fec0008000000 */
[----:B------:R2:W-:Y:S01]  /*4240*/  UTCQMMA gdesc[UR6], gdesc[UR8], tmem[UR14], tmem[UR20], idesc[UR21], UP2 ;  /* 0x00ff1408060075ea */ /* 0x0005e2000900030e */
[----:B------:R-:W-:Y:S01]  /*4250*/  UPLOP3.LUT UP2, UPT, UPT, UPT, UPT, 0x80, 0x8 ;  /* 0x000000000008789c */ /* 0x000fe20003f4f070 */
[----:B------:R2:W-:Y:S01]  /*4260*/  UTCBAR.MULTICAST [UR4], URZ, UR15 ;  /* 0x000000ff040073e9 */ /* 0x0005e2000800080f */
[----:B------:R-:W-:Y:S09]  /*4270*/  BRA.U UP3, `(.L_x_82) ;  /* 0xfffffffd038c7547 */ /* 0x000ff2000b83ffff */
.L_x_79:
[----:B--2---:R-:W-:Y:S01]  /*4280*/  UIADD3 UR4, UPT, UPT, UR18, 0x1, URZ ;  /* 0x0000000112047890 */ /* 0x004fe2000fffe0ff */
[C---:B------:R-:W-:Y:S01]  /*4290*/  ISETP.NE.AND P0, PT, R10.reuse, 0x2, PT ;  /* 0x000000020a00780c */ /* 0x040fe20003f05270 */
[----:B------:R-:W-:Y:S02]  /*42a0*/  UIADD3 UR5, UPT, UPT, UR19, 0x1b0, URZ ;  /* 0x000001b013057890 */ /* 0x000fe4000fffe0ff */
[----:B------:R-:W-:Y:S01]  /*42b0*/  UISETP.NE.AND UP0, UPT, UR4, 0x4, UPT ;  /* 0x000000040400788c */ /* 0x000fe2000bf05270 */
[----:B-1----:R-:W-:Y:S02]  /*42c0*/  SEL R0, RZ, 0x1, P0 ;  /* 0x00000001ff007807 */ /* 0x002fe40000000000 */
[----:B------:R-:W-:Y:S01]  /*42d0*/  SEL R10, R10, RZ, P0 ;  /* 0x000000ff0a0a7207 */ /* 0x000fe20000000000 */
[----:B------:R-:W-:Y:S01]  /*42e0*/  USEL UR6, URZ, 0x1, UP0 ;  /* 0x00000001ff067887 */ /* 0x000fe20008000000 */
[----:B------:R-:W-:Y:S01]  /*42f0*/  LOP3.LUT R9, R9, R0, RZ, 0x3c, !PT ;  /* 0x0000000009097212 */ /* 0x000fe200078e3cff */
[----:B------:R-:W-:Y:S01]  /*4300*/  USEL UR18, UR4, URZ, UP0 ;  /* 0x000000ff04127287 */ /* 0x000fe20008000000 */
[----:B------:R1:W-:Y:S03]  /*4310*/  UTCBAR [UR5], URZ ;  /* 0x000000ff050073e9 */ /* 0x0003e600080000ff */
[----:B------:R-:W-:Y:S01]  /*4320*/  LOP3.LUT R11, R11, UR6, RZ, 0x3c, !PT ;  /* 0x000000060b0b7c12 */ /* 0x000fe2000f8e3cff */
[----:B------:R-:W-:Y:S07]  /*4330*/  @P1 BRA `(.L_x_83) ;  /* 0xfffffff800c41947 */ /* 0x000fee000383ffff */
[----:B------:R-:W2:Y:S01]  /*4340*/  S2UR UR8, SR_CgaCtaId ;  /* 0x00000000000879c3 */ /* 0x000ea20000008800 */
[----:B------:R-:W-:Y:S01]  /*4350*/  ELECT P0, URZ, PT ;  /* 0x0000000000ff782f */ /* 0x000fe20003800000 */
[----:B------:R-:W-:Y:S01]  /*4360*/  IMAD.MOV.U32 R0, RZ, RZ, 0x1 ;  /* 0x00000001ff007424 */ /* 0x000fe200078e00ff */
[----:B------:R-:W-:Y:S01]  /*4370*/  UIADD3 UR13, UPT, UPT, UR13, 0x1d0, URZ ;  /* 0x000001d00d0d7890 */ /* 0x000fe2000fffe0ff */
[----:B------:R-:W-:Y:S01]  /*4380*/  SHF.L.U32 R3, R11, 0x1f, RZ ;  /* 0x0000001f0b037819 */ /* 0x000fe200000006ff */
[----:B------:R-:W-:-:S03]  /*4390*/  UMOV UR4, 0x40 ;  /* 0x0000004000047882 */ /* 0x000fc60000000000 */
[----:B------:R-:W-:Y:S01]  /*43a0*/  UVIRTCOUNT.DEALLOC.SMPOOL 0x80 ;  /* 0x000000800000784c */ /* 0x000fe20000000000 */
[----:B--2---:R-:W-:Y:S02]  /*43b0*/  ULEA UR8, UR8, UR4, 0x18 ;  /* 0x0000000408087291 */ /* 0x004fe4000f8ec0ff */
[----:B------:R-:W-:-:S07]  /*43c0*/  ULEA UR4, UR18, UR13, 0x3 ;  /* 0x0000000d12047291 */ /* 0x000fce000f8e18ff */
[----:B------:R2:W-:Y:S02]  /*43d0*/  @P0 STS.U8 [UR8+0x1c], R0 ;  /* 0x00001c00ff000988 */ /* 0x0005e40008000008 */
[----:B------:R-:W4:Y:S02]  /*43e0*/  SYNCS.PHASECHK.TRANS64.TRYWAIT P0, [UR4], R3 ;  /* 0x00000003ff0075a7 */ /* 0x000f240008001104 */
[----:B--2-4-:R-:W-:Y:S05]  /*43f0*/  @!P0 BRA `(.L_x_84) ;  /* 0x0000006400f48947 */ /* 0x014fea0003800000 */
.L_x_201:
[----:B------:R-:W-:-:S04]  /*4400*/  UIADD3 UR4, UPT, UPT, UR18, 0x1, URZ ;  /* 0x0000000112047890 */ /* 0x000fc8000fffe0ff */
[----:B------:R-:W-:-:S04]  /*4410*/  UISETP.NE.AND UP0, UPT, UR4, 0x4, UPT ;  /* 0x000000040400788c */ /* 0x000fc8000bf05270 */
[----:B------:R-:W-:Y:S02]  /*4420*/  USEL UR6, URZ, 0x1, UP0 ;  /* 0x00000001ff067887 */ /* 0x000fe40008000000 */
[----:B------:R-:W-:-:S04]  /*4430*/  USEL UR4, UR4, URZ, UP0 ;  /* 0x000000ff04047287 */ /* 0x000fc80008000000 */
[----:B-1----:R-:W-:Y:S01]  /*4440*/  ULEA UR5, UR4, UR13, 0x3 ;  /* 0x0000000d04057291 */ /* 0x002fe2000f8e18ff */
[----:B------:R-:W-:-:S04]  /*4450*/  LOP3.LUT R2, R11, UR6, RZ, 0x3c, !PT ;  /* 0x000000060b027c12 */ /* 0x000fc8000f8e3cff */
[----:B--2---:R-:W-:-:S04]  /*4460*/  SHF.L.U32 R3, R2, 0x1f, RZ ;  /* 0x0000001f02037819 */ /* 0x004fc800000006ff */
[----:B------:R-:W1:Y:S02]  /*4470*/  SYNCS.PHASECHK.TRANS64.TRYWAIT P0, [UR5], R3 ;  /* 0x00000003ff0075a7 */ /* 0x000e640008001105 */
[----:B-1----:R-:W-:Y:S05]  /*4480*/  @!P0 BRA `(.L_x_85) ;  /* 0x0000006400e88947 */ /* 0x002fea0003800000 */
.L_x_203:
        /* <DEDUP_REMOVED lines=9> */
.L_x_205:
[----:B------:R-:W-:-:S04]  /*4520*/  UIADD3 UR4, UPT, UPT, UR4, 0x1, URZ ;  /* 0x0000000104047890 */ /* 0x000fc8000fffe0ff */
[----:B------:R-:W-:-:S04]  /*4530*/  UISETP.NE.AND UP0, UPT, UR4, 0x4, UPT ;  /* 0x000000040400788c */ /* 0x000fc8000bf05270 */
[----:B------:R-:W-:Y:S02]  /*4540*/  USEL UR5, URZ, 0x1, UP0 ;  /* 0x00000001ff057887 */ /* 0x000fe40008000000 */
[----:B------:R-:W-:-:S04]  /*4550*/  USEL UR4, UR4, URZ, UP0 ;  /* 0x000000ff04047287 */ /* 0x000fc80008000000 */
[----:B------:R-:W-:Y:S01]  /*4560*/  ULEA UR4, UR4, UR13, 0x3 ;  /* 0x0000000d04047291 */ /* 0x000fe2000f8e18ff */
[----:B-1----:R-:W-:-:S04]  /*4570*/  LOP3.LUT R3, R2, UR5, RZ, 0x3c, !PT ;  /* 0x0000000502037c12 */ /* 0x002fc8000f8e3cff */
[----:B------:R-:W-:-:S04]  /*4580*/  SHF.L.U32 R3, R3, 0x1f, RZ ;  /* 0x0000001f03037819 */ /* 0x000fc800000006ff */
[----:B------:R-:W1:Y:S02]  /*4590*/  SYNCS.PHASECHK.TRANS64.TRYWAIT P0, [UR4], R3 ;  /* 0x00000003ff0075a7 */ /* 0x000e640008001104 */
[----:B-1----:R-:W-:Y:S05]  /*45a0*/  @!P0 BRA `(.L_x_87) ;  /* 0x0000006400d08947 */ /* 0x002fea0003800000 */
.L_x_207:
[----:B------:R-:W-:Y:S01]  /*45b0*/  NOP ;  /* 0x0000000000007918 */ /* 0x000fe20000000000 */
[----:B-1----:R-:W1:Y:S01]  /*45c0*/  LDS R0, [UR8+0x14] ;  /* 0x00001408ff007984 */ /* 0x002e620008000800 */
[----:B------:R-:W-:Y:S01]  /*45d0*/  ULOP3.LUT UR4, UR24, 0xffff, URZ, 0xc0, !UPT ;  /* 0x0000ffff18047892 */ /* 0x000fe2000f8ec0ff */
[----:B------:R-:W-:Y:S01]  /*45e0*/  UMOV UR5, 0xffff ;  /* 0x0000ffff00057882 */ /* 0x000fe20000000000 */
[----:B------:R-:W-:Y:S02]  /*45f0*/  UMOV UR6, 0x1 ;  /* 0x0000000100067882 */ /* 0x000fe40000000000 */
[----:B------:R-:W-:-:S04]  /*4600*/  USHF.R.U32.HI UR4, URZ, 0x5, UR4 ;  /* 0x00000005ff047899 */ /* 0x000fc80008011604 */
[----:B------:R-:W-:Y:S02]  /*4610*/  USHF.L.U32 UR5, UR5, UR4, URZ ;  /* 0x0000000405057299 */ /* 0x000fe400080006ff */
[----:B------:R-:W-:-:S04]  /*4620*/  USHF.L.U32 UR4, UR6, UR4, URZ ;  /* 0x0000000406047299 */ /* 0x000fc800080006ff */
[----:B-1----:R-:W-:-:S04]  /*4630*/  LOP3.LUT R0, R0, UR5, RZ, 0xc0, !PT ;  /* 0x0000000500007c12 */ /* 0x002fc8000f8ec0ff */
[----:B------:R-:W-:-:S13]  /*4640*/  ISETP.NE.AND P0, PT, R0, UR5, PT ;  /* 0x0000000500007c0c */ /* 0x000fda000bf05270 */
[----:B------:R-:W-:Y:S05]  /*4650*/  @P0 BRA `(.L_x_88) ;  /* 0x0000000000580947 */ /* 0x000fea0003800000 */
[----:B------:R-:W1:Y:S02]  /*4660*/  LDS R0, [UR8+0x18] ;  /* 0x00001808ff007984 */ /* 0x000e640008000800 */
[----:B-1----:R-:W-:-:S04]  /*4670*/  LOP3.LUT R0, R0, UR4, RZ, 0xc0, !PT ;  /* 0x0000000400007c12 */ /* 0x002fc8000f8ec0ff */
[----:B------:R-:W-:-:S13]  /*4680*/  ISETP.NE.AND P0, PT, R0, UR4, PT ;  /* 0x0000000400007c0c */ /* 0x000fda000bf05270 */
[----:B------:R-:W-:Y:S05]  /*4690*/  @P0 BRA `(.L_x_89) ;  /* 0x00000000003c0947 */ /* 0x000fea0003800000 */
[----:B------:R-:W1:Y:S01]  /*46a0*/  S2R R2, SR_LANEID ;  /* 0x0000000000027919 */ /* 0x000e620000000000 */
[----:B------:R-:W-:Y:S01]  /*46b0*/  ULOP3.LUT UR5, URZ, UR5, URZ, 0x33, !UPT ;  /* 0x00000005ff057292 */ /* 0x000fe2000f8e33ff */
[----:B------:R-:W-:Y:S01]  /*46c0*/  LOP3.LUT R4, RZ, UR4, RZ, 0x33, !PT ;  /* 0x00000004ff047c12 */ /* 0x000fe2000f8e33ff */
[----:B------:R-:W-:Y:S02]  /*46d0*/  VOTEU.ANY UR4, UPT, PT ;  /* 0x0000000000047886 */ /* 0x000fe400038e0100 */
[----:B------:R-:W-:Y:S01]  /*46e0*/  UFLO.U32 UR4, UR4 ;  /* 0x00000004000472bd */ /* 0x000fe200080e0000 */
[----:B------:R-:W2:Y:S01]  /*46f0*/  REDUX UR6, R4 ;  /* 0x00000000040673c4 */ /* 0x000ea20000000000 */
[----:B------:R-:W-:-:S06]  /*4700*/  IMAD.U32 R0, RZ, RZ, UR5 ;  /* 0x00000005ff007e24 */ /* 0x000fcc000f8e00ff */
[----:B------:R4:W-:Y:S01]  /*4710*/  UTCATOMSWS.AND URZ, UR5 ;  /* 0x0000000500ff79e3 */ /* 0x0009e20008000000 */
[----:B------:R-:W3:Y:S01]  /*4720*/  REDUX UR7, R0 ;  /* 0x00000000000773c4 */ /* 0x000ee20000000000 */
[----:B-1----:R-:W-:Y:S01]  /*4730*/  ISETP.EQ.U32.AND P0, PT, R2, UR4, PT ;  /* 0x0000000402007c0c */ /* 0x002fe2000bf02070 */
[----:B--2---:R-:W-:Y:S01]  /*4740*/  IMAD.U32 R2, RZ, RZ, UR6 ;  /* 0x00000006ff027e24 */ /* 0x004fe2000f8e00ff */
[----:B---3--:R-:W-:-:S11]  /*4750*/  MOV R3, UR7 ;  /* 0x0000000700037c02 */ /* 0x008fd60008000f00 */
[----:B------:R4:W-:Y:S04]  /*4760*/  @P0 ATOMS.AND RZ, [UR8+0x14], R3 ;  /* 0x00001403ffff098c */ /* 0x0009e8000a800008 */
[----:B------:R4:W-:Y:S01]  /*4770*/  @P0 ATOMS.AND RZ, [UR8+0x18], R2 ;  /* 0x00001802ffff098c */ /* 0x0009e2000a800008 */
[----:B------:R-:W-:Y:S05]  /*4780*/  BRA `(.L_x_90) ;  /* 0x0000000000147947 */ /* 0x000fea0003800000 */
.L_x_89:
[----:B------:R-:W-:Y:S02]  /*4790*/  MOV R2, 0x47b0 ;  /* 0x000047b000027802 */ /* 0x000fe40000000f00 */
[----:B---3-5:R-:W-:Y:S05]  /*47a0*/  CALL.REL.NOINC `($__internal_0_$__cuda_sm10x_tcgen05_guardrail_trap_col_being_dealloced_not_returned_by_alloc) ;  /* 0x0000006800b47944 */ /* 0x028fea0003c00000 */
[----:B------:R-:W-:Y:S05]  /*47b0*/  BRA `(.L_x_90) ;  /* 0x0000000000087947 */ /* 0x000fea0003800000 */
.L_x_88:
[----:B------:R-:W-:Y:S02]  /*47c0*/  MOV R2, 0x47e0 ;  /* 0x000047e000027802 */ /* 0x000fe40000000f00 */
[----:B---3-5:R-:W-:Y:S05]  /*47d0*/  CALL.REL.NOINC `($__internal_2_$__cuda_sm10x_tcgen05_guardrail_trap_unallocated_columns_being_dealloced) ;  /* 0x0000006800c07944 */ /* 0x028fea0003c00000 */
.L_x_90:
[----:B------:R-:W-:Y:S01]  /*47e0*/  NOP ;  /* 0x0000000000007918 */ /* 0x000fe20000000000 */
[----:B----4-:R-:W-:Y:S05]  /*47f0*/  EXIT ;  /* 0x000000000000794d */ /* 0x010fea0003800000 */
.L_x_72:
[----:B------:R-:W-:-:S09]  /*4800*/  UISETP.NE.OR UP0, UPT, UR17, 0x3, !UP3 ;  /* 0x000000031100788c */ /* 0x000fd2000df05670 */
[----:B------:R-:W-:Y:S05]  /*4810*/  BRA.U UP0, `(.L_x_91) ;  /* 0x0000001100587547 */ /* 0x000fea000b800000 */
[----:B------:R-:W1:Y:S01]  /*4820*/  S2UR UR10, SR_CgaCtaId ;  /* 0x00000000000a79c3 */ /* 0x000e620000008800 */
[----:B------:R-:W2:Y:S01]  /*4830*/  LDCU UR31, c[0x0][0x370] ;  /* 0x00006e00ff1f77ac */ /* 0x000ea20008000800 */
[----:B------:R-:W-:Y:S02]  /*4840*/  HFMA2 R13, -RZ, RZ, 0, 0 ;  /* 0x00000000ff0d7431 */ /* 0x000fe400000001ff */
[----:B------:R-:W-:Y:S01]  /*4850*/  IMAD.MOV.U32 R15, RZ, RZ, 0x1 ;  /* 0x00000001ff0f7424 */ /* 0x000fe200078e00ff */
[----:B------:R-:W-:Y:S01]  /*4860*/  MOV R7, 0x1000 ;  /* 0x0000100000077802 */ /* 0x000fe20000000f00 */
[----:B------:R-:W2:Y:S01]  /*4870*/  LDCU.128 UR44, c[0x0][0xb10] ;  /* 0x00016200ff2c77ac */ /* 0x000ea20008000c00 */
[----:B------:R-:W-:Y:S01]  /*4880*/  IMAD.MOV.U32 R14, RZ, RZ, RZ ;  /* 0x000000ffff0e7224 */ /* 0x000fe200078e00ff */
[----:B------:R-:W3:Y:S01]  /*4890*/  LDC.64 R16, c[0x0][0x348] ;  /* 0x0000d200ff107b82 */ /* 0x000ee20000000a00 */
[----:B------:R-:W4:Y:S01]  /*48a0*/  LDCU UR30, c[0x0][0x374] ;  /* 0x00006e80ff1e77ac */ /* 0x000f220008000800 */
[----:B------:R-:W1:Y:S06]  /*48b0*/  LDCU UR15, c[0x0][0xb0c] ;  /* 0x00016180ff0f77ac */ /* 0x000e6c0008000800 */
[----:B------:R-:W3:Y:S01]  /*48c0*/  LDC.64 R2, c[0x0][0x888] ;  /* 0x00022200ff027b82 */ /* 0x000ee20000000a00 */
[----:B------:R-:W3:Y:S01]  /*48d0*/  LDCU UR49, c[0x0][0xb20] ;  /* 0x00016400ff3177ac */ /* 0x000ee20008000800 */
[----:B------:R-:W3:Y:S06]  /*48e0*/  LDCU UR4, c[0x0][0xb30] ;  /* 0x00016600ff0477ac */ /* 0x000eec0008000800 */
[----:B------:R-:W3:Y:S01]  /*48f0*/  LDC.64 R4, c[0x0][0x890] ;  /* 0x00022400ff047b82 */ /* 0x000ee20000000a00 */
[----:B------:R-:W-:Y:S01]  /*4900*/  UMOV UR21, 0x400 ;  /* 0x0000040000157882 */ /* 0x000fe20000000000 */
[----:B--2---:R-:W-:-:S02]  /*4910*/  UIMAD.WIDE.U32 UR6, UR31, UR44, URZ ;  /* 0x0000002c1f0672a5 */ /* 0x004fc4000f8e00ff */
[----:B----4-:R-:W-:Y:S02]  /*4920*/  UIMAD.WIDE.U32 UR8, UR30, UR47, URZ ;  /* 0x0000002f1e0872a5 */ /* 0x010fe4000f8e00ff */
[----:B-1----:R-:W-:Y:S02]  /*4930*/  ULEA UR21, UR10, UR21, 0x18 ;  /* 0x000000150a157291 */ /* 0x002fe4000f8ec0ff */
[----:B------:R-:W-:Y:S02]  /*4940*/  UPLOP3.LUT UP3, UPT, UPT, UPT, UPT, 0x40, 0x4 ;  /* 0x000000000004789c */ /* 0x000fe40003f6e870 */
[----:B------:R-:W-:Y:S02]  /*4950*/  UIADD3 UR37, UPT, UPT, UR21, 0x158, URZ ;  /* 0x0000015815257890 */ /* 0x000fe4000fffe0ff */
[----:B------:R-:W-:Y:S02]  /*4960*/  UIADD3 UR33, UPT, UPT, UR21, 0x140, URZ ;  /* 0x0000014015217890 */ /* 0x000fe4000fffe0ff */
[----:B------:R-:W-:-:S02]  /*4970*/  UIADD3 UR25, UPT, UPT, UR21, 0x148, URZ ;  /* 0x0000014815197890 */ /* 0x000fc4000fffe0ff */
[----:B------:R-:W-:Y:S01]  /*4980*/  UIADD3 UR17, UPT, UPT, UR21, 0x150, URZ ;  /* 0x0000015015117890 */ /* 0x000fe2000fffe0ff */
[----:B------:R-:W-:Y:S01]  /*4990*/  UMOV UR6, UR7 ;  /* 0x0000000700067c82 */ /* 0x000fe20008000000 */
[----:B------:R-:W-:Y:S01]  /*49a0*/  UMOV UR41, UR9 ;  /* 0x0000000900297c82 */ /* 0x000fe20008000000 */
[----:B------:R-:W-:Y:S02]  /*49b0*/  UISETP.GE.AND UP0, UPT, UR42, 0x1, UPT ;  /* 0x000000012a00788c */ /* 0x000fe4000bf06270 */
[----:B------:R-:W-:Y:S01]  /*49c0*/  UISETP.NE.AND UP4, UPT, UR42, 0x1, UPT ;  /* 0x000000012a00788c */ /* 0x000fe2000bf85270 */
[----:B------:R-:W1:Y:S01]  /*49d0*/  LDCU.64 UR22, c[0x0][0xb28] ;  /* 0x00016500ff1677ac */ /* 0x000e620008000a00 */
[----:B------:R-:W-:Y:S02]  /*49e0*/  UISETP.NE.AND UP6, UPT, UR15, 0x1, UPT ;  /* 0x000000010f00788c */ /* 0x000fe4000bfc5270 */
[----:B------:R-:W-:Y:S02]  /*49f0*/  UISETP.NE.AND UP5, UPT, UR46, 0x1, UPT ;  /* 0x000000012e00788c */ /* 0x000fe4000bfa5270 */
[----:B------:R-:W-:-:S02]  /*4a00*/  UPRMT UR37, UR10, 0x654, UR37 ;  /* 0x000006540a257896 */ /* 0x000fc40008000025 */
[----:B------:R-:W-:Y:S02]  /*4a10*/  USHF.R.U32.HI UR43, URZ, UR45, UR6 ;  /* 0x0000002dff2b7299 */ /* 0x000fe40008011606 */
[----:B------:R-:W-:Y:S02]  /*4a20*/  UPRMT UR40, UR10, 0x654, UR33 ;  /* 0x000006540a287896 */ /* 0x000fe40008000021 */
[----:B------:R-:W-:Y:S02]  /*4a30*/  UPRMT UR39, UR10, 0x654, UR25 ;  /* 0x000006540a277896 */ /* 0x000fe40008000019 */
[----:B------:R-:W-:Y:S02]  /*4a40*/  UPRMT UR38, UR10, 0x654, UR17 ;  /* 0x000006540a267896 */ /* 0x000fe40008000011 */
[----:B---3--:R-:W-:Y:S02]  /*4a50*/  USHF.R.U32.HI UR41, URZ, UR49, UR41 ;  /* 0x00000031ff297299 */ /* 0x008fe40008011629 */
[----:B------:R-:W-:-:S11]  /*4a60*/  UISETP.NE.AND UP2, UPT, UR4, 0x1, UPT ;  /* 0x000000010400788c */ /* 0x000fd6000bf45270 */
.L_x_102:
[C---:B------:R-:W-:Y:S02]  /*4a70*/  LEA R12, R14.reuse, UR21, 0x3 ;  /* 0x000000150e0c7c11 */ /* 0x040fe4000f8e18ff */
[----:B------:R-:W-:Y:S02]  /*4a80*/  SHF.L.U32 R9, R13, 0x1f, RZ ;  /* 0x0000001f0d097819 */ /* 0x000fe400000006ff */
[----:B------:R-:W-:Y:S02]  /*4a90*/  LEA R10, R14, UR21, 0x4 ;  /* 0x000000150e0a7c11 */ /* 0x000fe4000f8e20ff */
[----:B--2---:R-:W2:Y:S02]  /*4aa0*/  SYNCS.PHASECHK.TRANS64.TRYWAIT P0, [R12+URZ+0x190], R9 ;  /* 0x000190090c0075a7 */ /* 0x004ea400080011ff */
[----:B--2---:R-:W-:Y:S05]  /*4ab0*/  @!P0 BRA `(.L_x_92) ;  /* 0x0000006000a48947 */ /* 0x004fea0003800000 */
.L_x_208:
[----:B--2---:R-:W2:Y:S01]  /*4ac0*/  LDS.128 R8, [R10+0x220] ;  /* 0x000220000a087984 */ /* 0x004ea20000000c00 */
[----:B------:R-:W-:Y:S01]  /*4ad0*/  UISETP.GE.AND UP0, UPT, UR42, 0x1, UPT ;  /* 0x000000012a00788c */ /* 0x000fe2000bf06270 */
[----:B------:R-:W-:Y:S01]  /*4ae0*/  @!PT LDS RZ, [RZ] ;  /* 0x00000000fffff984 */ /* 0x000fe20000000800 */
[----:B------:R-:W-:Y:S01]  /*4af0*/  @!PT LDS RZ, [RZ] ;  /* 0x00000000fffff984 */ /* 0x000fe20000000800 */
[----:B------:R-:W-:Y:S01]  /*4b00*/  @!PT LDS RZ, [RZ] ;  /* 0x00000000fffff984 */ /* 0x000fe20000000800 */
[----:B------:R-:W-:Y:S01]  /*4b10*/  @!PT LDS RZ, [RZ] ;  /* 0x00000000fffff984 */ /* 0x000fe20000000800 */
[----:B------:R3:W-:Y:S06]  /*4b20*/  MEMBAR.ALL.CTA ;  /* 0x0000000000007992 */ /* 0x0007ec0000008000 */
[----:B---3--:R-:W3:Y:S01]  /*4b30*/  FENCE.VIEW.ASYNC.S ;  /* 0x00000000000073c6 */ /* 0x008ee20000000000 */
[----:B--2---:R-:W-:Y:S11]  /*4b40*/  LOP3.LUT P0, RZ, R10, 0x1, RZ, 0xc0, !PT ;  /* 0x000000010aff7812 */ /* 0x004ff6000780c0ff */
[----:B------:R-:W-:Y:S02]  /*4b50*/  @!UPT UIADD3 URZ, UPT, UPT, URZ, URZ, URZ ;  /* 0x000000fffffff290 */ /* 0x000fe4000fffe0ff */
[----:B---3--:R-:W-:Y:S01]  /*4b60*/  VOTEU.ANY UP1, P0 ;  /* 0x0000000000ff7886 */ /* 0x008fe20000020100 */
[----:B------:R-:W-:Y:S11]  /*4b70*/  PLOP3.LUT P0, PT, PT, PT, UP1, 0x80, 0x8 ;  /* 0x000000000008781c */ /* 0x000ff60003f0f018 */
[----:B------:R-:W-:Y:S02]  /*4b80*/  @!UPT UIADD3 URZ, UPT, UPT, URZ, URZ, URZ ;  /* 0x000000fffffff290 */ /* 0x000fe4000fffe0ff */
[----:B------:R-:W-:Y:S02]  /*4b90*/  @P0 SHF.R.U32.HI R0, RZ, 0x10, R9 ;  /* 0x00000010ff000819 */ /* 0x000fe40000011609 */
[----:B------:R-:W-:Y:S02]  /*4ba0*/  @P0 MOV R6, R8 ;  /* 0x0000000800060202 */ /* 0x000fe40000000f00 */
[----:B------:R-:W-:Y:S01]  /*4bb0*/  @P0 R2UR UR4, R0 ;  /* 0x00000000000402ca */ /* 0x000fe200000e0000 */
[----:B------:R-:W-:Y:S01]  /*4bc0*/  VIADD R0, R12, 0x1a0 ;  /* 0x000001a00c007836 */ /* 0x000fe20000000000 */
[----:B------:R-:W-:Y:S02]  /*4bd0*/  @P0 LOP3.LUT R8, R9, 0xffff, RZ, 0xc0, !PT ;  /* 0x0000ffff09080812 */ /* 0x000fe400078ec0ff */
[----:B------:R-:W-:Y:S02]  /*4be0*/  @P0 R2UR UR6, R6 ;  /* 0x00000000060602ca */ /* 0x000fe400000e0000 */
[----:B------:R-:W-:Y:S02]  /*4bf0*/  PRMT R0, RZ, 0x654, R0 ;  /* 0x00000654ff007816 */ /* 0x000fe40000000000 */
[----:B------:R-:W-:Y:S02]  /*4c00*/  @P0 R2UR UR5, R8 ;  /* 0x00000000080502ca */ /* 0x000fe400000e0000 */
[----:B------:R2:W-:Y:S03]  /*4c10*/  SYNCS.ARRIVE.TRANS64.RED.A1T0 RZ, [R0+URZ], RZ ;  /* 0x000000ff00ff79a7 */ /* 0x0005e600081004ff */
[----:B------:R-:W-:Y:S04]  /*4c20*/  @UP1 UMOV UR29, UR4 ;  /* 0x00000004001d1c82 */ /* 0x000fe80008000000 */
[----:B------:R-:W-:Y:S04]  /*4c30*/  @UP1 UMOV UR14, UR6 ;  /* 0x00000006000e1c82 */ /* 0x000fe80008000000 */
[----:B------:R-:W-:Y:S01]  /*4c40*/  @UP1 UMOV UR13, UR5 ;  /* 0x00000005000d1c82 */ /* 0x000fe20008000000 */
[----:B------:R-:W-:Y:S05]  /*4c50*/  BRA.U !UP0, `(.L_x_93) ;  /* 0x0000000108a47547 */ /* 0x000fea000b800000 */
[----:B------:R-:W-:Y:S02]  /*4c60*/  UIMAD.WIDE.U32 UR18, UR13, UR47, URZ ;  /* 0x0000002f0d1272a5 */ /* 0x000fe4000f8e00ff */
[----:B------:R-:W-:Y:S02]  /*4c70*/  UIMAD.WIDE.U32 UR26, UR14, UR44, URZ ;  /* 0x0000002c0e1a72a5 */ /* 0x000fe4000f8e00ff */
[----:B------:R-:W-:Y:S02]  /*4c80*/  USEL UR4, UR30, UR41, !UP5 ;  /* 0x000000291e047287 */ /* 0x000fe4000e800000 */
[----:B------:R-:W-:Y:S02]  /*4c90*/  USEL UR7, UR31, UR43, !UP6 ;  /* 0x0000002b1f077287 */ /* 0x000fe4000f000000 */
[----:B-1----:R-:W-:Y:S02]  /*4ca0*/  UIMAD.WIDE.U32 UR8, UR4, UR22, URZ ;  /* 0x00000016040872a5 */ /* 0x002fe4000f8e00ff */
[----:B------:R-:W-:Y:S01]  /*4cb0*/  UIMAD.WIDE.U32 UR10, UR7, UR22, URZ ;  /* 0x00000016070a72a5 */ /* 0x000fe2000f8e00ff */
[----:B------:R-:W-:Y:S02]  /*4cc0*/  UMOV UR5, UR19 ;  /* 0x0000001300057c82 */ /* 0x000fe40008000000 */
[----:B------:R-:W-:Y:S03]  /*4cd0*/  USHF.R.U32.HI UR6, URZ, UR49, UR5 ;  /* 0x00000031ff067299 */ /* 0x000fe60008011605 */
[----:B------:R-:W-:Y:S01]  /*4ce0*/  UMOV UR5, UR27 ;  /* 0x0000001b00057c82 */ /* 0x000fe20008000000 */
[----:B------:R-:W-:Y:S02]  /*4cf0*/  USEL UR6, UR13, UR6, !UP5 ;  /* 0x000000060d067287 */ /* 0x000fe4000e800000 */
[----:B------:R-:W-:Y:S03]  /*4d00*/  USHF.R.U32.HI UR12, URZ, UR45, UR5 ;  /* 0x0000002dff0c7299 */ /* 0x000fe60008011605 */
[----:B------:R-:W-:Y:S02]  /*4d10*/  UMOV UR5, UR9 ;  /* 0x0000000900057c82 */ /* 0x000fe40008000000 */
[----:B------:R-:W-:Y:S03]  /*4d20*/  @UP4 USHF.R.U32.HI UR4, URZ, UR23, UR5 ;  /* 0x00000017ff044299 */ /* 0x000fe60008011605 */
[----:B------:R-:W-:Y:S01]  /*4d30*/  UMOV UR5, UR11 ;  /* 0x0000000b00057c82 */ /* 0x000fe20008000000 */
[----:B------:R-:W-:Y:S02]  /*4d40*/  UIMAD UR4, UR42, UR4, URZ ;  /* 0x000000042a0472a4 */ /* 0x000fe4000f8e02ff */
[----:B------:R-:W-:Y:S02]  /*4d50*/  @UP4 USHF.R.U32.HI UR7, URZ, UR23, UR5 ;  /* 0x00000017ff074299 */ /* 0x000fe40008011605 */
[----:B------:R-:W-:Y:S02]  /*4d60*/  UIMAD.WIDE.U32 UR10, UR6, UR22, URZ ;  /* 0x00000016060a72a5 */ /* 0x000fe4000f8e00ff */
[----:B------:R-:W-:Y:S02]  /*4d70*/  USEL UR5, UR14, UR12, !UP6 ;  /* 0x0000000c0e057287 */ /* 0x000fe4000f000000 */
[----:B------:R-:W-:Y:S02]  /*4d80*/  UIMAD UR8, UR42, UR7, URZ ;  /* 0x000000072a0872a4 */ /* 0x000fe4000f8e02ff */
[----:B------:R-:W-:Y:S03]  /*4d90*/  UISETP.GE.AND UP0, UPT, UR6, UR4, UPT ;  /* 0x000000040600728c */ /* 0x000fe6000bf06270 */
[----:B------:R-:W-:Y:S01]  /*4da0*/  UMOV UR4, UR11 ;  /* 0x0000000b00047c82 */ /* 0x000fe20008000000 */
[----:B------:R-:W-:Y:S02]  /*4db0*/  UISETP.GE.OR UP0, UPT, UR5, UR8, UP0 ;  /* 0x000000080500728c */ /* 0x000fe40008706670 */
[----:B------:R-:W-:Y:S02]  /*4dc0*/  USHF.R.U32.HI UR4, URZ, UR23, UR4 ;  /* 0x00000017ff047299 */ /* 0x000fe40008011604 */
[----:B------:R-:W-:Y:S02]  /*4dd0*/  UIMAD.WIDE.U32 UR8, UR5, UR22, URZ ;  /* 0x00000016050872a5 */ /* 0x000fe4000f8e00ff */
[----:B------:R-:W-:Y:S04]  /*4de0*/  USEL UR10, UR6, UR4, !UP4 ;  /* 0x00000004060a7287 */ /* 0x000fe8000e000000 */
[----:B------:R-:W-:Y:S01]  /*4df0*/  UIADD3 UR11, UPT, UPT, -UR10, URZ, URZ ;  /* 0x000000ff0a0b7290 */ /* 0x000fe2000fffe1ff */
[----:B------:R-:W-:Y:S02]  /*4e00*/  @!UP0 UMOV UR4, UR9 ;  /* 0x0000000900048c82 */ /* 0x000fe40008000000 */
[----:B------:R-:W-:Y:S02]  /*4e10*/  @!UP0 USHF.R.U32.HI UR4, URZ, UR23, UR4 ;  /* 0x00000017ff048299 */ /* 0x000fe40008011604 */
[----:B------:R-:W-:Y:S02]  /*4e20*/  UIMAD UR8, UR42, UR11, UR6 ;  /* 0x0000000b2a0872a4 */ /* 0x000fe4000f8e0206 */
[----:B------:R-:W-:Y:S04]  /*4e30*/  @!UP0 USEL UR4, UR5, UR4, !UP4 ;  /* 0x0000000405048287 */ /* 0x000fe8000e000000 */
[----:B------:R-:W-:Y:S02]  /*4e40*/  @!UP0 UIMAD UR8, UR7, UR8, UR4 ;  /* 0x00000008070882a4 */ /* 0x000fe4000f8e0204 */
[----:B------:R-:W-:Y:S02]  /*4e50*/  @!UP0 UIADD3 UR9, UPT, UPT, UR10, -UR4, URZ ;  /* 0x800000040a098290 */ /* 0x000fe4000fffe0ff */
[----:B------:R-:W-:Y:S02]  /*4e60*/  UIADD3 UR4, UPT, UPT, -UR5, URZ, URZ ;  /* 0x000000ff05047290 */ /* 0x000fe4000fffe1ff */
[----:B------:R-:W-:Y:S02]  /*4e70*/  UIADD3 UR7, UPT, UPT, -UR6, URZ, URZ ;  /* 0x000000ff06077290 */ /* 0x000fe4000fffe1ff */
[----:B------:R-:W-:Y:S02]  /*4e80*/  @!UP0 UIMAD UR6, UR9, UR42, UR5 ;  /* 0x0000002a090682a4 */ /* 0x000fe4000f8e0205 */
[----:B------:R-:W-:Y:S02]  /*4e90*/  UIMAD UR14, UR15, UR4, UR14 ;  /* 0x000000040f0e72a4 */ /* 0x000fe4000f8e020e */
[----:B------:R-:W-:Y:S01]  /*4ea0*/  UIMAD UR13, UR46, UR7, UR13 ;  /* 0x000000072e0d72a4 */ /* 0x000fe2000f8e020d */
[----:B------:R-:W-:Y:S02]  /*4eb0*/  @!UP0 UMOV UR5, UR8 ;  /* 0x0000000800058c82 */ /* 0x000fe40008000000 */
[----:B------:R-:W-:Y:S02]  /*4ec0*/  UIMAD UR14, UR5, UR15, UR14 ;  /* 0x0000000f050e72a4 */ /* 0x000fe4000f8e020e */
[----:B------:R-:W-:Y:S11]  /*4ed0*/  UIMAD UR13, UR6, UR46, UR13 ;  /* 0x0000002e060d72a4 */ /* 0x000ff6000f8e020d */
[----:B------:R-:W-:Y:S01]  /*4ee0*/  @!UPT UIADD3 URZ, UPT, UPT, URZ, URZ, URZ ;  /* 0x000000fffffff290 */ /* 0x000fe2000fffe0ff */
.L_x_93:
[----:B------:R-:W3:Y:S01]  /*4ef0*/  @!UP2 LDCU.128 UR8, c[0x0][0xb10] ;  /* 0x00016200ff08a7ac */ /* 0x000ee20008000c00 */
[C---:B------:R-:W-:Y:S02]  /*4f00*/  ISETP.NE.U32.AND P1, PT, R4.reuse, RZ, PT ;  /* 0x000000ff0400720c */ /* 0x040fe40003f25070 */
[----:B------:R-:W-:Y:S02]  /*4f10*/  ISETP.NE.U32.AND P0, PT, R4, RZ, PT ;  /* 0x000000ff0400720c */ /* 0x000fe40003f05070 */
[C---:B------:R-:W-:Y:S02]  /*4f20*/  ISETP.NE.AND.EX P1, PT, R5.reuse, RZ, PT, P1 ;  /* 0x000000ff0500720c */ /* 0x040fe40003f25310 */
[----:B------:R-:W-:Y:S01]  /*4f30*/  ISETP.NE.AND.EX P0, PT, R5, RZ, PT, P0 ;  /* 0x000000ff0500720c */ /* 0x000fe20003f05300 */
[----:B------:R-:W4:Y:S01]  /*4f40*/  @!UP2 LDCU UR5, c[0x0][0xb0c] ;  /* 0x00016180ff05a7ac */ /* 0x000f220008000800 */
[----:B------:R-:W-:Y:S01]  /*4f50*/  SHF.L.U32 R9, R15, 0x1f, RZ ;  /* 0x0000001f0f097819 */ /* 0x000fe200000006ff */
[----:B------:R-:W-:Y:S02]  /*4f60*/  USHF.L.U32 UR35, UR16, 0x6, URZ ;  /* 0x0000000610237899 */ /* 0x000fe400080006ff */
[----:B------:R-:W-:Y:S02]  /*4f70*/  USHF.L.U32 UR34, UR20, 0x8, URZ ;  /* 0x0000000814227899 */ /* 0x000fe400080006ff */
[----:B---3--:R-:W-:Y:S07]  /*4f80*/  UIMAD.WIDE.U32 UR6, UR14, UR8, URZ ;  /* 0x000000080e0672a5 */ /* 0x008fee000f8e00ff */
[----:B------:R-:W-:Y:S01]  /*4f90*/  @!UP2 UMOV UR4, UR7 ;  /* 0x000000070004ac82 */ /* 0x000fe20008000000 */
[----:B----4-:R-:W-:Y:S02]  /*4fa0*/  @!UP2 UISETP.NE.AND UP0, UPT, UR5, 0x1, UPT ;  /* 0x000000010500a88c */ /* 0x010fe4000bf05270 */
[----:B------:R-:W-:Y:S02]  /*4fb0*/  @!UP2 USHF.R.U32.HI UR4, URZ, UR9, UR4 ;  /* 0x00000009ff04a299 */ /* 0x000fe40008011604 */
[----:B------:R-:W-:Y:S02]  /*4fc0*/  UIMAD.WIDE.U32 UR6, UR13, UR11, URZ ;  /* 0x0000000b0d0672a5 */ /* 0x000fe4000f8e00ff */
[----:B------:R-:W-:Y:S02]  /*4fd0*/  @!UP2 USEL UR8, UR14, UR4, !UP0 ;  /* 0x000000040e08a287 */ /* 0x000fe4000c000000 */
[----:B------:R-:W-:Y:S03]  /*4fe0*/  @!UP2 UISETP.NE.AND UP0, UPT, UR10, 0x1, UPT ;  /* 0x000000010a00a88c */ /* 0x000fe6000bf05270 */
[----:B------:R-:W-:Y:S02]  /*4ff0*/  @!UP2 UMOV UR6, UR7 ;  /* 0x000000070006ac82 */ /* 0x000fe40008000000 */
[----:B------:R-:W3:Y:S02]  /*5000*/  @!UP2 LDCU UR4, c[0x0][0xb20] ;  /* 0x00016400ff04a7ac */ /* 0x000ee40008000800 */
[----:B---3--:R-:W-:Y:S04]  /*5010*/  @!UP2 USHF.R.U32.HI UR6, URZ, UR4, UR6 ;  /* 0x00000004ff06a299 */ /* 0x008fe80008011606 */
[----:B------:R-:W-:Y:S04]  /*5020*/  @!UP2 USEL UR6, UR13, UR6, !UP0 ;  /* 0x000000060d06a287 */ /* 0x000fe8000c000000 */
[----:B------:R-:W-:Y:S02]  /*5030*/  @!UP2 UIADD3 UR4, UPT, UPT, -UR8, UR6, URZ ;  /* 0x000000060804a290 */ /* 0x000fe4000fffe1ff */
[----:B------:R-:W-:Y:S02]  /*5040*/  @!UP2 UIADD3 UR6, UPT, UPT, UR8, -UR6, URZ ;  /* 0x800000060806a290 */ /* 0x000fe4000fffe0ff */
[----:B------:R-:W-:Y:S02]  /*5050*/  @!UP2 UIMAD UR14, UR4, UR5, UR14 ;  /* 0x00000005040ea2a4 */ /* 0x000fe4000f8e020e */
[----:B------:R-:W-:Y:S01]  /*5060*/  @!UP2 UIMAD UR13, UR6, UR10, UR13 ;  /* 0x0000000a060da2a4 */ /* 0x000fe2000f8e020d */
[----:B------:R-:W-:Y:S11]  /*5070*/  BRA.U UP3, `(.L_x_94) ;  /* 0x0000000103107547 */ /* 0x000ff6000b800000 */
[----:B--2---:R-:W-:Y:S04]  /*5080*/  MOV R0, UR48 ;  /* 0x0000003000007c02 */ /* 0x004fe80008000f00 */
[----:B------:R-:W-:Y:S04]  /*5090*/  SHF.L.U32 R11, R0, 0x1f, RZ ;  /* 0x0000001f000b7819 */ /* 0x000fe800000006ff */
[----:B------:R-:W2:Y:S02]  /*50a0*/  SYNCS.PHASECHK.TRANS64.TRYWAIT P2, [UR21+0x188], R11 ;  /* 0x0001880bff0075a7 */ /* 0x000ea40008041115 */
[----:B--2---:R-:W-:Y:S05]  /*50b0*/  @!P2 BRA `(.L_x_95) ;  /* 0x0000005c0038a947 */ /* 0x004fea0003800000 */
.L_x_94:
[----:B------:R-:W-:Y:S05]  /*50c0*/  @!P1 BRA `(.L_x_96) ;  /* 0x0000000000309947 */ /* 0x000fea0003800000 */
[----:B------:R-:W-:Y:S01]  /*50d0*/  ISETP.NE.U32.AND P1, PT, R2, RZ, PT ;  /* 0x000000ff0200720c */ /* 0x000fe20003f25070 */
[----:B------:R-:W3:Y:S01]  /*50e0*/  LDCU.64 UR4, c[0x0][0x358] ;  /* 0x00006b00ff0477ac */ /* 0x000ee20008000a00 */
[----:B------:R-:W-:Y:S02]  /*50f0*/  IMAD.MOV.U32 R85, RZ, RZ, 0x1 ;  /* 0x00000001ff557424 */ /* 0x000fe400078e00ff */
[----:B------:R-:W-:Y:S11]  /*5100*/  ISETP.NE.AND.EX P1, PT, R3, RZ, PT, P1 ;  /* 0x000000ff0300720c */ /* 0x000ff60003f25310 */
[----:B------:R-:W-:Y:S02]  /*5110*/  @!UPT UIADD3 URZ, UPT, UPT, URZ, URZ, URZ ;  /* 0x000000fffffff290 */ /* 0x000fe4000fffe0ff */
[----:B--2---:R-:W2:Y:S01]  /*5120*/  @P1 LDC.64 R10, c[0x0][0x888] ;  /* 0x00022200ff0a1b82 */ /* 0x004ea20000000a00 */
[----:B------:R-:W-:Y:S04]  /*5130*/  @P1 IMAD R0, R4, UR36, RZ ;  /* 0x0000002404001c24 */ /* 0x000fe8000f8e02ff */
[----:B--2---:R-:W-:Y:S04]  /*5140*/  @P1 IMAD.WIDE R10, R0, 0x4, R10 ;  /* 0x00000004000a1825 */ /* 0x004fe800078e020a */
[----:B------:R-:W-:Y:S01]  /*5150*/  HFMA2 R0, -RZ, RZ, 0, 5.9604644775390625e-08 ;  /* 0x00000001ff007431 */ /* 0x000fe200000001ff */
[----:B---3-5:R3:W5:Y:S04]  /*5160*/  @P1 LDG.E R41, desc[UR4][R10.64] ;  /* 0x000000040a291981 */ /* 0x028768000c1e1900 */
[----:B------:R-:W-:Y:S01]  /*5170*/  @!P1 PRMT R85, R0, 0x7610, R85 ;  /* 0x0000761000559816 */ /* 0x000fe20000000055 */
[----:B---3--:R-:W4:Y:S06]  /*5180*/  @!P1 LDC R41, c[0x0][0x880] ;  /* 0x00022000ff299b82 */ /* 0x008f2c0000000800 */
.L_x_96:
[----:B----45:R-:W-:Y:S01]  /*5190*/  @!P0 FSETP.EQ.AND P1, PT, R41, RZ, PT ;  /* 0x000000ff2900820b */ /* 0x030fe20003f22000 */
[----:B------:R-:W-:Y:S01]  /*51a0*/  @!UPT UIADD3 URZ, UPT, UPT, URZ, URZ, URZ ;  /* 0x000000fffffff290 */ /* 0x000fe2000fffe0ff */
[----:B------:R-:W-:Y:S11]  /*51b0*/  @!P0 BRA `(.L_x_97) ;  /* 0x0000000000188947 */ /* 0x000ff60003800000 */
[----:B------:R-:W-:Y:S02]  /*51c0*/  LOP3.LUT P0, RZ, R85, 0xff, RZ, 0xc0, !PT ;  /* 0x000000ff55ff7812 */ /* 0x000fe4000780c0ff */
[----:B------:R-:W-:Y:S04]  /*51d0*/  ISETP.NE.U32.AND P1, PT, R2, RZ, PT ;  /* 0x000000ff0200720c */ /* 0x000fe80003f25070 */
[----:B------:R-:W-:Y:S04]  /*51e0*/  ISETP.NE.AND.EX P1, PT, R3, RZ, PT, P1 ;  /* 0x000000ff0300720c */ /* 0x000fe80003f25310 */
[----:B------:R-:W-:Y:S03]  /*51f0*/  PLOP3.LUT P1, PT, P1, PT, PT, 0x8, 0x80 ;  /* 0x000000000080781c */ /* 0x000fe60000f2e170 */
[----:B------:R-:W-:Y:S11]  /*5200*/  @P0 FSETP.EQ.AND P1, PT, R41, RZ, PT ;  /* 0x000000ff2900020b */ /* 0x000ff60003f22000 */
[----:B------:R-:W-:Y:S02]  /*5210*/  @!UPT UIADD3 URZ, UPT, UPT, URZ, URZ, URZ ;  /* 0x000000fffffff290 */ /* 0x000fe4000fffe0ff */
.L_x_97:
[----:B------:R-:W3:Y:S01]  /*5220*/  SYNCS.PHASECHK.TRANS64.TRYWAIT P2, [UR21+0x160], R9 ;  /* 0x00016009ff0075a7 */ /* 0x000ee20008041115 */
[----:B------:R-:W-:Y:S04]  /*5230*/  ELECT P0, URZ, PT ;  /* 0x0000000000ff782f */ /* 0x000fe80003800000 */
[----:B------:R-:W-:Y:S11]  /*5240*/  PLOP3.LUT P1, PT, P1, P0, PT, 0xf2, 0x2f ;  /* 0x00000000002f781c */ /* 0x000ff60000f21e72 */
[----:B------:R-:W-:Y:S02]  /*5250*/  @!UPT UIADD3 URZ, UPT, UPT, URZ, URZ, URZ ;  /* 0x000000fffffff290 */ /* 0x000fe4000fffe0ff */
[----:B------:R-:W-:Y:S05]  /*5260*/  @!P1 IADD3 R8, P0, PT, R16, 0x580, RZ ;  /* 0x0000058010089810 */ /* 0x000fea0007f1e0ff */
[----:B------:R-:W-:Y:S01]  /*5270*/  @!P1 IMAD.X R6, RZ, RZ, R17, P0 ;  /* 0x000000ffff069224 */ /* 0x000fe200000e0611 */
[----:B---3--:R-:W-:Y:S07]  /*5280*/  @!P2 BRA `(.L_x_98) ;  /* 0x0000005800dca947 */ /* 0x008fee0003800000 */
.L_x_211:
[----:B------:R-:W-:Y:S01]  /*5290*/  @!P1 R2UR UR5, R8 ;  /* 0x00000000080592ca */ /* 0x000fe200000e0000 */
[----:B------:R-:W-:Y:S01]  /*52a0*/  VOTEU.ALL UP0, P1 ;  /* 0x0000000000ff7886 */ /* 0x000fe20000800000 */
[----:B------:R-:W-:Y:S01]  /*52b0*/  @!P1 R2UR UR4, R6 ;  /* 0x00000000060492ca */ /* 0x000fe200000e0000 */
[----:B--2---:R-:W-:Y:S01]  /*52c0*/  @!P1 IMAD.MOV.U32 R0, RZ, RZ, 0x1000 ;  /* 0x00001000ff009424 */ /* 0x004fe200078e00ff */
[----:B------:R-:W-:Y:S01]  /*52d0*/  UMOV UR6, 0x0 ;  /* 0x0000000000067882 */ /* 0x000fe20000000000 */
[----:B------:R-:W-:Y:S01]  /*52e0*/  UMOV UR7, 0x10000000 ;  /* 0x1000000000077882 */ /* 0x000fe20000000000 */
[----:B------:R-:W-:Y:S01]  /*52f0*/  @!UP0 UIADD3 UR32, UPT, UPT, UR21, 0x400, URZ ;  /* 0x0000040015208890 */ /* 0x000fe2000fffe0ff */
[----:B------:R-:W-:Y:S01]  /*5300*/  @!P1 IADD3 R8, P0, PT, R16, 0x580, RZ ;  /* 0x0000058010089810 */ /* 0x000fe20007f1e0ff */
[----:B------:R-:W-:Y:S04]  /*5310*/  VOTEU.ALL UP0, P1 ;  /* 0x0000000000ff7886 */ /* 0x000fe80000800000 */
[----:B------:R-:W-:Y:S02]  /*5320*/  @!P1 IMAD.X R6, RZ, RZ, R17, P0 ;  /* 0x000000ffff069224 */ /* 0x000fe400000e0611 */
[----:B------:R-:W-:Y:S02]  /*5330*/  IMAD.U32 R10, RZ, RZ, UR5 ;  /* 0x00000005ff0a7e24 */ /* 0x000fe4000f8e00ff */
[----:B------:R-:W-:Y:S03]  /*5340*/  IMAD.U32 R11, RZ, RZ, UR4 ;  /* 0x00000004ff0b7e24 */ /* 0x000fe6000f8e00ff */
[----:B------:R-:W-:Y:S02]  /*5350*/  @!P1 R2UR UR4, R10 ;  /* 0x000000000a0492ca */ /* 0x000fe400000e0000 */
[----:B------:R-:W-:Y:S11]  /*5360*/  @!P1 R2UR UR5, R11 ;  /* 0x000000000b0592ca */ /* 0x000ff600000e0000 */
[----:B------:R-:W-:Y:S02]  /*5370*/  @!UPT UIADD3 URZ, UPT, UPT, URZ, URZ, URZ ;  /* 0x000000fffffff290 */ /* 0x000fe4000fffe0ff */
[----:B------:R2:W-:Y:S01]  /*5380*/  @!UP0 UTMALDG.3D [UR32], [UR4], desc[UR6] ;  /* 0x00000620040085b4 */ /* 0x0005e20008011000 */
[----:B------:R2:W-:Y:S01]  /*5390*/  @!P1 SYNCS.ARRIVE.TRANS64.RED.A0TR RZ, [UR21+0x140], R0 ;  /* 0x00014000ffff99a7 */ /* 0x0005e20008300415 */
[----:B------:R-:W-:Y:S01]  /*53a0*/  SYNCS.ARRIVE.TRANS64.RED.A1T0 RZ, [UR40], RZ ;  /* 0x000000ffffff79a7 */ /* 0x000fe20008100428 */
[----:B------:R-:W3:Y:S02]  /*53b0*/  SYNCS.PHASECHK.TRANS64.TRYWAIT P2, [UR21+0x168], R9 ;  /* 0x00016809ff0075a7 */ /* 0x000ee40008041115 */
[----:B--23--:R-:W-:Y:S05]  /*53c0*/  @!P2 BRA `(.L_x_99) ;  /* 0x0000005800a4a947 */ /* 0x00cfea0003800000 */
.L_x_213:
        /* <DEDUP_REMOVED lines=8> */
[----:B------:R-:W-:Y:S01]  /*5450*/  @!UP0 UIADD3 UR24, UPT, UPT, UR21, 0x1400, URZ ;  /* 0x0000140015188890 */ /* 0x000fe2000fffe0ff */
[----:B------:R-:W-:Y:S01]  /*5460*/  VOTEU.ALL UP0, P1 ;  /* 0x0000000000ff7886 */ /* 0x000fe20000800000 */
[----:B------:R-:W-:Y:S01]  /*5470*/  UMOV UR27, UR35 ;  /* 0x00000023001b7c82 */ /* 0x000fe20008000000 */
[----:B------:R-:W-:Y:S02]  /*5480*/  UMOV UR28, UR36 ;  /* 0x00000024001c7c82 */ /* 0x000fe40008000000 */
[----:B------:R-:W-:Y:S02]  /*5490*/  IMAD.U32 R10, RZ, RZ, UR5 ;  /* 0x00000005ff0a7e24 */ /* 0x000fe4000f8e00ff */
[----:B------:R-:W-:Y:S02]  /*54a0*/  IMAD.U32 R11, RZ, RZ, UR4 ;  /* 0x00000004ff0b7e24 */ /* 0x000fe4000f8e00ff */
[----:B------:R-:W-:Y:S01]  /*54b0*/  @!P1 IMAD.X R6, RZ, RZ, R17, P0 ;  /* 0x000000ffff069224 */ /* 0x000fe200000e0611 */
        /* <DEDUP_REMOVED lines=8> */
.L_x_215:
[----:B------:R-:W-:Y:S01]  /*5540*/  @!P1 R2UR UR5, R8 ;  /* 0x00000000080592ca */ /* 0x000fe200000e0000 */
[----:B------:R-:W-:Y:S01]  /*5550*/  VOTEU.ALL UP0, P1 ;  /* 0x0000000000ff7886 */ /* 0x000fe20000800000 */
[----:B------:R-:W-:Y:S01]  /*5560*/  @!P1 R2UR UR4, R6 ;  /* 0x00000000060492ca */ /* 0x000fe200000e0000 */
[----:B--2---:R-:W-:Y:S01]  /*5570*/  @!P1 IMAD.MOV.U32 R0, RZ, RZ, 0x1000 ;  /* 0x00001000ff009424 */ /* 0x004fe200078e00ff */
[----:B------:R-:W-:Y:S01]  /*5580*/  UMOV UR6, 0x0 ;  /* 0x0000000000067882 */ /* 0x000fe20000000000 */
[----:B------:R-:W-:Y:S01]  /*5590*/  UMOV UR7, 0x10000000 ;  /* 0x1000000000077882 */ /* 0x000fe20000000000 */
[----:B------:R-:W-:Y:S01]  /*55a0*/  @!UP0 UIADD3 UR18, UPT, UPT, UR34, 0x80, URZ ;  /* 0x0000008022128890 */ /* 0x000fe2000fffe0ff */
[----:B------:R-:W-:Y:S01]  /*55b0*/  VIADD R14, R14, 0x1 ;  /* 0x000000010e0e7836 */ /* 0x000fe20000000000 */
[----:B------:R-:W-:Y:S01]  /*55c0*/  @!UP0 UIADD3 UR16, UPT, UPT, UR21, 0x2400, URZ ;  /* 0x0000240015108890 */ /* 0x000fe2000fffe0ff */
[----:B------:R-:W-:Y:S01]  /*55d0*/  VOTEU.ALL UP0, P1 ;  /* 0x0000000000ff7886 */ /* 0x000fe20000800000 */
[----:B------:R-:W-:Y:S01]  /*55e0*/  UMOV UR19, UR35 ;  /* 0x0000002300137c82 */ /* 0x000fe20008000000 */
[----:B------:R-:W-:Y:S02]  /*55f0*/  UMOV UR20, UR36 ;  /* 0x0000002400147c82 */ /* 0x000fe40008000000 */
        /* <DEDUP_REMOVED lines=10> */
.L_x_217:
[----:B------:R-:W-:Y:S01]  /*56a0*/  @!P1 IADD3 R6, P0, PT, R16, 0x580, RZ ;  /* 0x0000058010069810 */ /* 0x000fe20007f1e0ff */
[----:B------:R-:W-:Y:S01]  /*56b0*/  VOTEU.ALL UP0, P1 ;  /* 0x0000000000ff7886 */ /* 0x000fe20000800000 */
[----:B------:R-:W-:Y:S01]  /*56c0*/  UMOV UR6, 0x0 ;  /* 0x0000000000067882 */ /* 0x000fe20000000000 */
[----:B------:R-:W-:Y:S01]  /*56d0*/  UMOV UR7, 0x10000000 ;  /* 0x1000000000077882 */ /* 0x000fe20000000000 */
[----:B------:R-:W-:Y:S01]  /*56e0*/  @!P1 R2UR UR5, R6 ;  /* 0x00000000060592ca */ /* 0x000fe200000e0000 */
[----:B--2---:R-:W-:Y:S01]  /*56f0*/  @!P1 IMAD.X R0, RZ, RZ, R17, P0 ;  /* 0x000000ffff009224 */ /* 0x004fe200000e0611 */
[----:B------:R-:W-:Y:S01]  /*5700*/  @!UP0 UIADD3 UR10, UPT, UPT, UR34, 0xc0, URZ ;  /* 0x000000c0220a8890 */ /* 0x000fe2000fffe0ff */
[----:B------:R-:W-:Y:S01]  /*5710*/  R2UR UR16, R87 ;  /* 0x00000000571072ca */ /* 0x000fe200000e0000 */
[----:B------:R-:W-:Y:S01]  /*5720*/  @!UP0 UIADD3 UR8, UPT, UPT, UR21, 0x3400, URZ ;  /* 0x0000340015088890 */ /* 0x000fe2000fffe0ff */
[----:B------:R-:W-:Y:S01]  /*5730*/  ISETP.NE.AND P0, PT, R14, 0x2, PT ;  /* 0x000000020e00780c */ /* 0x000fe20003f05270 */
[----:B------:R-:W-:Y:S01]  /*5740*/  @!UP0 UIADD3 UR9, UPT, UPT, UR21, 0x158, URZ ;  /* 0x0000015815098890 */ /* 0x000fe2000fffe0ff */
[----:B------:R-:W-:Y:S01]  /*5750*/  @!P1 R2UR UR4, R0 ;  /* 0x00000000000492ca */ /* 0x000fe200000e0000 */
[----:B------:R-:W-:Y:S01]  /*5760*/  VOTEU.ALL UP0, P1 ;  /* 0x0000000000ff7886 */ /* 0x000fe20000800000 */
[----:B------:R-:W-:Y:S01]  /*5770*/  UMOV UR11, UR35 ;  /* 0x00000023000b7c82 */ /* 0x000fe20008000000 */
[----:B------:R-:W-:Y:S01]  /*5780*/  UMOV UR12, UR36 ;  /* 0x00000024000c7c82 */ /* 0x000fe20008000000 */
[----:B------:R-:W-:Y:S01]  /*5790*/  SEL R0, RZ, 0x1, P0 ;  /* 0x00000001ff007807 */ /* 0x000fe20000000000 */
[----:B------:R-:W-:Y:S01]  /*57a0*/  UIADD3 UR20, UPT, UPT, UR13, UR59, URZ ;  /* 0x0000003b0d147290 */ /* 0x000fe2000fffe0ff */
[----:B------:R-:W-:Y:S01]  /*57b0*/  IMAD.U32 R8, RZ, RZ, UR5 ;  /* 0x00000005ff087e24 */ /* 0x000fe2000f8e00ff */
[----:B------:R-:W-:Y:S01]  /*57c0*/  LOP3.LUT R15, R15, 0x1, RZ, 0x3c, !PT ;  /* 0x000000010f0f7812 */ /* 0x000fe200078e3cff */
[----:B------:R-:W-:Y:S01]  /*57d0*/  UPLOP3.LUT UP3, UPT, UPT, UPT, UPT, 0x80, 0x8 ;  /* 0x000000000008789c */ /* 0x000fe20003f6f070 */
[----:B------:R-:W-:Y:S01]  /*57e0*/  LOP3.LUT R13, R13, R0, RZ, 0x3c, !PT ;  /* 0x000000000d0d7212 */ /* 0x000fe200078e3cff */
[----:B------:R-:W-:Y:S01]  /*57f0*/  UIADD3 UR16, UPT, UPT, UR14, UR16, URZ ;  /* 0x000000100e107290 */ /* 0x000fe2000fffe0ff */
[----:B------:R-:W-:Y:S01]  /*5800*/  SEL R14, R14, RZ, P0 ;  /* 0x000000ff0e0e7207 */ /* 0x000fe20000000000 */
[----:B------:R-:W-:Y:S01]  /*5810*/  UMOV UR36, UR29 ;  /* 0x0000001d00247c82 */ /* 0x000fe20008000000 */
[----:B------:R-:W-:Y:S01]  /*5820*/  IMAD.U32 R9, RZ, RZ, UR4 ;  /* 0x00000004ff097e24 */ /* 0x000fe2000f8e00ff */
[----:B------:R-:W-:Y:S04]  /*5830*/  @!P1 R2UR UR4, R8 ;  /* 0x00000000080492ca */ /* 0x000fe800000e0000 */
[----:B------:R-:W-:Y:S11]  /*5840*/  @!P1 R2UR UR5, R9 ;  /* 0x00000000090592ca */ /* 0x000ff600000e0000 */
[----:B------:R-:W-:Y:S02]  /*5850*/  @!UPT UIADD3 URZ, UPT, UPT, URZ, URZ, URZ ;  /* 0x000000fffffff290 */ /* 0x000fe4000fffe0ff */
[----:B------:R2:W-:Y:S01]  /*5860*/  @!UP0 UTMALDG.3D [UR8], [UR4], desc[UR6] ;  /* 0x00000608040085b4 */ /* 0x0005e20008011000 */
[----:B------:R2:W-:Y:S01]  /*5870*/  @!P1 SYNCS.ARRIVE.TRANS64.RED.A0TR RZ, [UR21+0x158], R7 ;  /* 0x00015807ffff99a7 */ /* 0x0005e20008300415 */
[----:B------:R-:W-:Y:S01]  /*5880*/  SYNCS.ARRIVE.TRANS64.RED.A1T0 RZ, [UR37], RZ ;  /* 0x000000ffffff79a7 */ /* 0x000fe20008100425 */
[----:B------:R-:W-:Y:S05]  /*5890*/  BRA.U UP1, `(.L_x_102) ;  /* 0xfffffff101747547 */ /* 0x000fea000b83ffff */
[----:B------:R-:W-:-:S04]  /*58a0*/  SHF.L.U32 R3, R15, 0x1f, RZ ;  /* 0x0000001f0f037819 */ /* 0x000fc800000006ff */
[----:B------:R-:W3:Y:S02]  /*58b0*/  SYNCS.PHASECHK.TRANS64.TRYWAIT P0, [UR21+0x160], R3 ;  /* 0x00016003ff0075a7 */ /* 0x000ee40008001115 */
[----:B---3--:R-:W-:Y:S05]  /*58c0*/  @!P0 BRA `(.L_x_103) ;  /* 0x0000005400ac8947 */ /* 0x008fea0003800000 */
.L_x_219:
[----:B------:R-:W4:Y:S02]  /*58d0*/  SYNCS.PHASECHK.TRANS64.TRYWAIT P0, [UR21+0x168], R3 ;  /* 0x00016803ff0075a7 */ /* 0x000f240008001115 */
[----:B----4-:R-:W-:Y:S05]  /*58e0*/  @!P0 BRA `(.L_x_104) ;  /* 0x0000005400bc8947 */ /* 0x010fea0003800000 */
.L_x_221:
[----:B------:R-:W4:Y:S02]  /*58f0*/  SYNCS.PHASECHK.TRANS64.TRYWAIT P0, [UR21+0x170], R3 ;  /* 0x00017003ff0075a7 */ /* 0x000f240008001115 */
[----:B----4-:R-:W-:Y:S05]  /*5900*/  @!P0 BRA `(.L_x_105) ;  /* 0x0000005400cc8947 */ /* 0x010fea0003800000 */
.L_x_223:
[----:B---3--:R-:W-:-:S07]  /*5910*/  MOV R0, UR21 ;  /* 0x0000001500007c02 */ /* 0x008fce0008000f00 */
.L_x_106:
[----:B---3--:R-:W-:-:S04]  /*5920*/  SHF.L.U32 R3, R15, 0x1f, RZ ;  /* 0x0000001f0f037819 */ /* 0x008fc800000006ff */
[----:B------:R3:W4:Y:S03]  /*5930*/  SYNCS.PHASECHK.TRANS64.TRYWAIT P0, [R0+URZ+0x178], R3 ;  /* 0x00017803000075a7 */ /* 0x00072600080011ff */
[----:B----4-:R-:W-:Y:S05]  /*5940*/  @!P0 NANOSLEEP.SYNCS 0x989680 ;  /* 0x009896800000895d */ /* 0x010fea0003900000 */
[----:B------:R-:W4:Y:S02]  /*5950*/  @!P0 SYNCS.PHASECHK.TRANS64 P0, [R0+URZ+0x178], R3 ;  /* 0x00017803000085a7 */ /* 0x000f2400080010ff */
[----:B-12-4-:R-:W-:Y:S05]  /*5960*/  @P0 EXIT ;  /* 0x000000000000094d */ /* 0x016fea0003800000 */
[----:B------:R-:W-:Y:S05]  /*5970*/  BRA `(.L_x_106) ;  /* 0xfffffffc00e87947 */ /* 0x000fea000383ffff */
.L_x_91:
[----:B------:R-:W-:-:S06]  /*5980*/  UISETP.GE.AND UP0, UPT, UR17, 0x4, UPT ;  /* 0x000000041100788c */ /* 0x000fcc000bf06270 */
[----:B------:R-:W-:-:S13]  /*5990*/  PLOP3.LUT P0, PT, PT, PT, UP0, 0x80, 0x8 ;  /* 0x000000000008781c */ /* 0x000fda0003f0f008 */
[----:B------:R-:W-:Y:S05]  /*59a0*/  @!P0 EXIT ;  /* 0x000000000000894d */ /* 0x000fea0003800000 */
[----:B------:R-:W1:Y:S08]  /*59b0*/  S2UR UR4, SR_CgaCtaId ;  /* 0x00000000000479c3 */ /* 0x000e700000008800 */
[----:B------:R-:W-:Y:S01]  /*59c0*/  BAR.SYNC.DEFER_BLOCKING 0x6, 0xa0 ;  /* 0x0182800000007b1d */ /* 0x000fe20000010000 */
[C---:B------:R-:W-:Y:S01]  /*59d0*/  IMAD.SHL.U32 R7, R95.reuse, 0x40, RZ ;  /* 0x000000405f077824 */ /* 0x040fe200078e00ff */
[C---:B------:R-:W-:Y:S01]  /*59e0*/  LOP3.LUT R97, R95.reuse, 0x60, RZ, 0xc0, !PT ;  /* 0x000000605f617812 */ /* 0x040fe200078ec0ff */
[----:B------:R-:W-:-:S02]  /*59f0*/  IMAD.SHL.U32 R4, R95, 0x20, RZ ;  /* 0x000000205f047824 */ /* 0x000fc400078e00ff */
[----:B------:R-:W-:Y:S02]  /*5a00*/  HFMA2 R36, -RZ, RZ, 0, 0 ;  /* 0x00000000ff247431 */ /* 0x000fe400000001ff */
[----:B------:R-:W-:Y:S01]  /*5a10*/  IMAD.SHL.U32 R6, R95, 0x2, RZ ;  /* 0x000000025f067824 */ /* 0x000fe200078e00ff */
[----:B------:R-:W-:Y:S01]  /*5a20*/  UMOV UR44, 0x400 ;  /* 0x00000400002c7882 */ /* 0x000fe20000000000 */
[----:B------:R-:W2:Y:S01]  /*5a30*/  LDC.64 R82, c[0x0][0x8b0] ;  /* 0x00022c00ff527b82 */ /* 0x000ea20000000a00 */
[----:B------:R-:W-:Y:S01]  /*5a40*/  LOP3.LUT R5, R7, 0x180, RZ, 0xc0, !PT ;  /* 0x0000018007057812 */ /* 0x000fe200078ec0ff */
[----:B------:R-:W-:Y:S01]  /*5a50*/  IMAD.U32 R37, R95, 0x10000, RZ ;  /* 0x000100005f257824 */ /* 0x000fe200078e00ff */
[----:B------:R-:W-:Y:S01]  /*5a60*/  LOP3.LUT R4, R4, 0xc00, RZ, 0xc0, !PT ;  /* 0x00000c0004047812 */ /* 0x000fe200078ec0ff */
[----:B------:R-:W-:Y:S01]  /*5a70*/  IMAD.MOV.U32 R94, RZ, RZ, RZ ;  /* 0x000000ffff5e7224 */ /* 0x000fe200078e00ff */
[----:B------:R-:W-:Y:S01]  /*5a80*/  LOP3.LUT R6, R5, 0x20, R6, 0xf8, !PT ;  /* 0x0000002005067812 */ /* 0x000fe200078ef806 */
[----:B------:R-:W-:Y:S01]  /*5a90*/  IMAD.SHL.U32 R5, R95, 0x8, RZ ;  /* 0x000000085f057824 */ /* 0x000fe200078e00ff */
[----:B------:R-:W-:Y:S01]  /*5aa0*/  LOP3.LUT R4, R4, 0x40, R7, 0xf8, !PT ;  /* 0x0000004004047812 */ /* 0x000fe200078ef807 */
[----:B------:R-:W3:Y:S01]  /*5ab0*/  LDC.64 R80, c[0x0][0x8a8] ;  /* 0x00022a00ff507b82 */ /* 0x000ee20000000a00 */
[----:B------:R-:W-:Y:S01]  /*5ac0*/  LOP3.LUT R37, R37, 0x600000, RZ, 0xc0, !PT ;  /* 0x0060000025257812 */ /* 0x000fe200078ec0ff */
[----:B------:R-:W-:Y:S01]  /*5ad0*/  IMAD.MOV.U32 R89, RZ, RZ, RZ ;  /* 0x000000ffff597224 */ /* 0x000fe200078e00ff */
[----:B------:R-:W-:-:S02]  /*5ae0*/  LOP3.LUT R95, R95, 0x2, RZ, 0xc0, !PT ;  /* 0x000000025f5f7812 */ /* 0x000fc400078ec0ff */
[----:B------:R-:W-:Y:S02]  /*5af0*/  CS2R R92, SRZ ;  /* 0x00000000005c7805 */ /* 0x000fe4000001ff00 */
[----:B------:R-:W-:Y:S01]  /*5b00*/  LOP3.LUT R5, R6, 0x30, R5, 0x78, !PT ;  /* 0x0000003006057812 */ /* 0x000fe200078e7805 */
[----:B------:R-:W4:Y:S01]  /*5b10*/  LDCU UR57, c[0x0][0x370] ;  /* 0x00006e00ff3977ac */ /* 0x000f220008000800 */
[----:B------:R-:W-:Y:S01]  /*5b20*/  LOP3.LUT R4, R4, 0x200, R7, 0xf8, !PT ;  /* 0x0000020004047812 */ /* 0x000fe200078ef807 */
[----:B------:R-:W-:Y:S01]  /*5b30*/  IMAD.MOV R90, RZ, RZ, -R95 ;  /* 0x000000ffff5a7224 */ /* 0x000fe200078e0a5f */
[----:B------:R-:W-:Y:S01]  /*5b40*/  MOV R91, RZ ;  /* 0x000000ff005b7202 */ /* 0x000fe20000000f00 */
[----:B-1----:R-:W-:Y:S01]  /*5b50*/  ULEA UR44, UR4, UR44, 0x18 ;  /* 0x0000002c042c7291 */ /* 0x002fe2000f8ec0ff */
[----:B------:R-:W-:Y:S01]  /*5b60*/  LOP3.LUT R84, R4, R5, RZ, 0xfc, !PT ;  /* 0x0000000504547212 */ /* 0x000fe200078efcff */
[----:B------:R-:W1:Y:S02]  /*5b70*/  LDCU.64 UR62, c[0x0][0x348] ;  /* 0x00006900ff3e77ac */ /* 0x000e640008000a00 */
[----:B------:R-:W-:-:S02]  /*5b80*/  UIADD3 UR4, UPT, UPT, UR44, 0x4400, URZ ;  /* 0x000044002c047890 */ /* 0x000fc4000fffe0ff */
[----:B------:R-:W-:-:S03]  /*5b90*/  UIADD3 UR5, UPT, UPT, UR44, 0x400, URZ ;  /* 0x000004002c057890 */ /* 0x000fc6000fffe0ff */
[----:B------:R-:W4:Y:S01]  /*5ba0*/  LDS R0, [UR44+0x240] ;  /* 0x0002402cff007984 */ /* 0x000f220008000800 */
[----:B------:R-:W1:Y:S01]  /*5bb0*/  LDCU UR43, c[0x0][0xb0c] ;  /* 0x00016180ff2b77ac */ /* 0x000e620008000800 */
[----:B------:R-:W-:Y:S02]  /*5bc0*/  IMAD.U32 R96, RZ, RZ, UR4 ;  /* 0x00000004ff607e24 */ /* 0x000fe4000f8e00ff */
[----:B------:R-:W-:Y:S01]  /*5bd0*/  IMAD.U32 R98, RZ, RZ, UR5 ;  /* 0x00000005ff627e24 */ /* 0x000fe2000f8e00ff */
[----:B------:R-:W1:Y:S01]  /*5be0*/  LDCU UR39, c[0x0][0xb30] ;  /* 0x00016600ff2777ac */ /* 0x000e620008000800 */
[----:B------:R-:W1:Y:S01]  /*5bf0*/  LDCU.64 UR46, c[0x0][0x888] ;  /* 0x00011100ff2e77ac */ /* 0x000e620008000a00 */
[----:B------:R-:W1:Y:S01]  /*5c00*/  LDCU.64 UR40, c[0x0][0xb28] ;  /* 0x00016500ff2877ac */ /* 0x000e620008000a00 */
[----:B------:R-:W1:Y:S01]  /*5c10*/  LDCU.64 UR60, c[0x0][0x890] ;  /* 0x00011200ff3c77ac */ /* 0x000e620008000a00 */
[----:B------:R-:W1:Y:S01]  /*5c20*/  LDCU.128 UR52, c[0x0][0xb10] ;  /* 0x00016200ff3477ac */ /* 0x000e620008000c00 */
[----:B------:R-:W1:Y:S02]  /*5c30*/  LDCU UR56, c[0x0][0x374] ;  /* 0x00006e80ff3877ac */ /* 0x000e640008000800 */
[----:B-1234-:R-:W-:-:S07]  /*5c40*/  IMAD.IADD R37, R0, 0x1, R37 ;  /* 0x0000000100257824 */ /* 0x01efce00078e0225 */
.L_x_148:
[C---:B------:R-:W-:Y:S02]  /*5c50*/  LEA R3, R89.reuse, UR44, 0x3 ;  /* 0x0000002c59037c11 */ /* 0x040fe4000f8e18ff */
[----:B------:R-:W-:Y:S02]  /*5c60*/  SHF.L.U32 R0, R92, 0x1f, RZ ;  /* 0x0000001f5c007819 */ /* 0x000fe400000006ff */
[----:B------:R-:W-:Y:S02]  /*5c70*/  LEA R5, R89, UR44, 0x4 ;  /* 0x0000002c59057c11 */ /* 0x000fe4000f8e20ff */
[----:B-1----:R-:W1:Y:S02]  /*5c80*/  SYNCS.PHASECHK.TRANS64.TRYWAIT P0, [R3+URZ+0x190], R0 ;  /* 0x00019000030075a7 */ /* 0x002e6400080011ff */
[----:B-1----:R-:W-:Y:S05]  /*5c90*/  @!P0 BRA `(.L_x_107) ;  /* 0x0000005400008947 */ /* 0x002fea0003800000 */
.L_x_224:
        /* <DEDUP_REMOVED lines=11> */
[----:B------:R-:W-:Y:S01]  /*5d50*/  PLOP3.LUT P0, PT, PT, PT, UP1, 0x80, 0x8 ;  /* 0x000000000008781c */ /* 0x000fe20003f0f018 */
[----:B------:R-:W-:Y:S11]  /*5d60*/  UP2UR UR45, UPR, URZ, 0x2 ;  /* 0x00000002ff2d7883 */ /* 0x000ff60008000000 */
[----:B------:R-:W-:Y:S01]  /*5d70*/  @!UPT UIADD3 URZ, UPT, UPT, URZ, URZ, URZ ;  /* 0x000000fffffff290 */ /* 0x000fe2000fffe0ff */
[----:B-1----:R-:W-:Y:S02]  /*5d80*/  @P0 SHF.R.U32.HI R0, RZ, 0x10, R5 ;  /* 0x00000010ff000819 */ /* 0x002fe40000011605 */
        /* <DEDUP_REMOVED lines=12> */
[----:B------:R-:W2:Y:S01]  /*5e50*/  LDCU UR12, c[0x0][0xb20] ;  /* 0x00016400ff0c77ac */ /* 0x000ea20008000800 */
[----:B------:R-:W-:Y:S02]  /*5e60*/  UIMAD.WIDE.U32 UR4, UR56, UR55, URZ ;  /* 0x00000037380472a5 */ /* 0x000fe4000f8e00ff */
[----:B------:R-:W-:Y:S02]  /*5e70*/  UIMAD.WIDE.U32 UR6, UR57, UR52, URZ ;  /* 0x00000034390672a5 */ /* 0x000fe4000f8e00ff */
[----:B------:R-:W-:Y:S02]  /*5e80*/  UISETP.NE.AND UP0, UPT, UR54, 0x1, UPT ;  /* 0x000000013600788c */ /* 0x000fe4000bf05270 */
[----:B------:R-:W-:Y:S02]  /*5e90*/  UIMAD.WIDE.U32 UR8, UR37, UR55, URZ ;  /* 0x00000037250872a5 */ /* 0x000fe4000f8e00ff */
[----:B------:R-:W-:Y:S02]  /*5ea0*/  UIMAD.WIDE.U32 UR10, UR38, UR52, URZ ;  /* 0x00000034260a72a5 */ /* 0x000fe4000f8e00ff */
[----:B------:R-:W-:Y:S02]  /*5eb0*/  UISETP.NE.AND UP1, UPT, UR43, 0x1, UPT ;  /* 0x000000012b00788c */ /* 0x000fe4000bf25270 */
[----:B------:R-:W-:Y:S01]  /*5ec0*/  UISETP.NE.AND UP2, UPT, UR42, 0x1, UPT ;  /* 0x000000012a00788c */ /* 0x000fe2000bf45270 */
[----:B------:R-:W-:Y:S02]  /*5ed0*/  UMOV UR4, UR5 ;  /* 0x0000000500047c82 */ /* 0x000fe40008000000 */
[----:B--2---:R-:W-:Y:S03]  /*5ee0*/  USHF.R.U32.HI UR5, URZ, UR12, UR4 ;  /* 0x0000000cff057299 */ /* 0x004fe60008011604 */
[----:B------:R-:W-:Y:S02]  /*5ef0*/  UMOV UR4, UR7 ;  /* 0x0000000700047c82 */ /* 0x000fe40008000000 */
[----:B------:R-:W-:Y:S02]  /*5f00*/  USHF.R.U32.HI UR7, URZ, UR53, UR4 ;  /* 0x00000035ff077299 */ /* 0x000fe40008011604 */
[----:B------:R-:W-:Y:S02]  /*5f10*/  USEL UR4, UR56, UR5, !UP0 ;  /* 0x0000000538047287 */ /* 0x000fe4000c000000 */
[----:B------:R-:W-:Y:S01]  /*5f20*/  USEL UR7, UR57, UR7, !UP1 ;  /* 0x0000000739077287 */ /* 0x000fe2000c800000 */
[----:B------:R-:W-:Y:S01]  /*5f30*/  UMOV UR5, UR9 ;  /* 0x0000000900057c82 */ /* 0x000fe20008000000 */
[----:B------:R-:W-:Y:S02]  /*5f40*/  UIMAD.WIDE.U32 UR8, UR4, UR40, URZ ;  /* 0x00000028040872a5 */ /* 0x000fe4000f8e00ff */
[----:B------:R-:W-:Y:S03]  /*5f50*/  USHF.R.U32.HI UR6, URZ, UR12, UR5 ;  /* 0x0000000cff067299 */ /* 0x000fe60008011605 */
[----:B------:R-:W-:Y:S01]  /*5f60*/  UMOV UR5, UR11 ;  /* 0x0000000b00057c82 */ /* 0x000fe20008000000 */
[----:B------:R-:W-:Y:S02]  /*5f70*/  UIMAD.WIDE.U32 UR10, UR7, UR40, URZ ;  /* 0x00000028070a72a5 */ /* 0x000fe4000f8e00ff */
[----:B------:R-:W-:Y:S02]  /*5f80*/  USHF.R.U32.HI UR12, URZ, UR53, UR5 ;  /* 0x00000035ff0c7299 */ /* 0x000fe40008011605 */
[----:B------:R-:W-:Y:S01]  /*5f90*/  USEL UR6, UR37, UR6, !UP0 ;  /* 0x0000000625067287 */ /* 0x000fe2000c000000 */
[----:B------:R-:W-:Y:S02]  /*5fa0*/  UMOV UR5, UR9 ;  /* 0x0000000900057c82 */ /* 0x000fe40008000000 */
[----:B------:R-:W-:Y:S01]  /*5fb0*/  UMOV UR10, UR11 ;  /* 0x0000000b000a7c82 */ /* 0x000fe20008000000 */
[----:B------:R-:W-:Y:S02]  /*5fc0*/  @UP2 USHF.R.U32.HI UR4, URZ, UR41, UR5 ;  /* 0x00000029ff042299 */ /* 0x000fe40008011605 */
[----:B------:R-:W-:Y:S02]  /*5fd0*/  @UP2 USHF.R.U32.HI UR7, URZ, UR41, UR10 ;  /* 0x00000029ff072299 */ /* 0x000fe4000801160a */
[----:B------:R-:W-:Y:S02]  /*5fe0*/  UIMAD UR4, UR42, UR4, URZ ;  /* 0x000000042a0472a4 */ /* 0x000fe4000f8e02ff */
        /* <DEDUP_REMOVED lines=8> */
[----:B------:R-:W-:Y:S02]  /*6070*/  USEL UR11, UR6, UR4, !UP2 ;  /* 0x00000004060b7287 */ /* 0x000fe4000d000000 */
[----:B------:R-:W-:Y:S02]  /*6080*/  UIADD3 UR8, UPT, UPT, -UR5, URZ, URZ ;  /* 0x000000ff05087290 */ /* 0x000fe4000fffe1ff */
[----:B------:R-:W-:Y:S01]  /*6090*/  UIADD3 UR10, UPT, UPT, -UR11, URZ, URZ ;  /* 0x000000ff0b0a7290 */ /* 0x000fe2000fffe1ff */
[----:B------:R-:W-:Y:S01]  /*60a0*/  @!UP0 UMOV UR4, UR9 ;  /* 0x0000000900048c82 */ /* 0x000fe20008000000 */
[----:B------:R-:W-:Y:S02]  /*60b0*/  UIADD3 UR9, UPT, UPT, -UR6, URZ, URZ ;  /* 0x000000ff06097290 */ /* 0x000fe4000fffe1ff */
[----:B------:R-:W-:Y:S02]  /*60c0*/  @!UP0 USHF.R.U32.HI UR4, URZ, UR41, UR4 ;  /* 0x00000029ff048299 */ /* 0x000fe40008011604 */
[----:B------:R-:W-:Y:S02]  /*60d0*/  UIMAD UR10, UR42, UR10, UR6 ;  /* 0x0000000a2a0a72a4 */ /* 0x000fe4000f8e0206 */
[----:B------:R-:W-:Y:S04]  /*60e0*/  @!UP0 USEL UR4, UR5, UR4, !UP2 ;  /* 0x0000000405048287 */ /* 0x000fe8000d000000 */
[----:B------:R-:W-:Y:S02]  /*60f0*/  @!UP0 UIMAD UR10, UR7, UR10, UR4 ;  /* 0x0000000a070a82a4 */ /* 0x000fe4000f8e0204 */
[----:B------:R-:W-:Y:S02]  /*6100*/  @!UP0 UIADD3 UR11, UPT, UPT, UR11, -UR4, URZ ;  /* 0x800000040b0b8290 */ /* 0x000fe4000fffe0ff */
[----:B------:R-:W-:Y:S02]  /*6110*/  UIMAD UR7, UR43, UR8, UR38 ;  /* 0x000000082b0772a4 */ /* 0x000fe4000f8e0226 */
[----:B------:R-:W-:Y:S02]  /*6120*/  @!UP0 UIMAD UR6, UR11, UR42, UR5 ;  /* 0x0000002a0b0682a4 */ /* 0x000fe4000f8e0205 */
[----:B------:R-:W-:Y:S01]  /*6130*/  UIMAD UR4, UR54, UR9, UR37 ;  /* 0x00000009360472a4 */ /* 0x000fe2000f8e0225 */
[----:B------:R-:W-:Y:S02]  /*6140*/  @!UP0 UMOV UR5, UR10 ;  /* 0x0000000a00058c82 */ /* 0x000fe40008000000 */
[----:B------:R-:W-:Y:S02]  /*6150*/  UIMAD UR38, UR5, UR43, UR7 ;  /* 0x0000002b052672a4 */ /* 0x000fe4000f8e0207 */
[----:B------:R-:W-:Y:S11]  /*6160*/  UIMAD UR37, UR6, UR54, UR4 ;  /* 0x00000036062572a4 */ /* 0x000ff6000f8e0204 */
[----:B------:R-:W-:Y:S01]  /*6170*/  @!UPT UIADD3 URZ, UPT, UPT, URZ, URZ, URZ ;  /* 0x000000fffffff290 */ /* 0x000fe2000fffe0ff */
.L_x_108:
[----:B------:R-:W-:Y:S01]  /*6180*/  UISETP.NE.AND UP0, UPT, UR39, 0x1, UPT ;  /* 0x000000012700788c */ /* 0x000fe2000bf05270 */
[----:B------:R-:W-:Y:S01]  /*6190*/  IADD3 R89, PT, PT, R89, 0x1, RZ ;  /* 0x0000000159597810 */ /* 0x000fe20007ffe0ff */
[----:B------:R-:W-:Y:S02]  /*61a0*/  UIADD3 UR11, UPT, UPT, UR44, 0x400, URZ ;  /* 0x000004002c0b7890 */ /* 0x000fe4000fffe0ff */
[----:B------:R-:W-:Y:S02]  /*61b0*/  USHF.L.U32 UR50, UR16, 0x6, URZ ;  /* 0x0000000610327899 */ /* 0x000fe400080006ff */
[----:B------:R-:W-:Y:S05]  /*61c0*/  USHF.L.U32 UR49, UR20, 0x8, URZ ;  /* 0x0000000814317899 */ /* 0x000fea00080006ff */
[----:B------:R-:W2:Y:S01]  /*61d0*/  @!UP0 LDCU.128 UR12, c[0x0][0xb10] ;  /* 0x00016200ff0c87ac */ /* 0x000ea20008000c00 */
[----:B------:R-:W3:Y:S01]  /*61e0*/  @!UP0 LDCU UR5, c[0x0][0xb0c] ;  /* 0x00016180ff0587ac */ /* 0x000ee20008000800 */
[----:B------:R-:W4:Y:S01]  /*61f0*/  @!UP0 LDCU UR10, c[0x0][0xb20] ;  /* 0x00016400ff0a87ac */ /* 0x000f220008000800 */
[----:B--2---:R-:W-:Y:S02]  /*6200*/  UIMAD.WIDE.U32 UR8, UR38, UR12, URZ ;  /* 0x0000000c260872a5 */ /* 0x004fe4000f8e00ff */
[----:B------:R-:W-:Y:S02]  /*6210*/  UIMAD.WIDE.U32 UR6, UR37, UR15, URZ ;  /* 0x0000000f250672a5 */ /* 0x000fe4000f8e00ff */
[----:B------:R-:W-:Y:S03]  /*6220*/  @!UP0 UISETP.NE.AND UP1, UPT, UR14, 0x1, UPT ;  /* 0x000000010e00888c */ /* 0x000fe6000bf25270 */
[----:B------:R-:W-:Y:S01]  /*6230*/  @!UP0 UMOV UR4, UR9 ;  /* 0x0000000900048c82 */ /* 0x000fe20008000000 */
[----:B---3--:R-:W-:Y:S02]  /*6240*/  @!UP0 UISETP.NE.AND UP2, UPT, UR5, 0x1, UPT ;  /* 0x000000010500888c */ /* 0x008fe4000bf45270 */
[----:B------:R-:W-:Y:S01]  /*6250*/  @!UP0 USHF.R.U32.HI UR4, URZ, UR13, UR4 ;  /* 0x0000000dff048299 */ /* 0x000fe20008011604 */
[----:B------:R-:W-:Y:S02]  /*6260*/  @!UP0 UMOV UR6, UR7 ;  /* 0x0000000700068c82 */ /* 0x000fe40008000000 */
[----:B----4-:R-:W-:Y:S02]  /*6270*/  @!UP0 USHF.R.U32.HI UR6, URZ, UR10, UR6 ;  /* 0x0000000aff068299 */ /* 0x010fe40008011606 */
[----:B------:R-:W-:Y:S02]  /*6280*/  @!UP0 USEL UR7, UR38, UR4, !UP2 ;  /* 0x0000000426078287 */ /* 0x000fe4000d000000 */
[----:B------:R-:W-:Y:S04]  /*6290*/  @!UP0 USEL UR6, UR37, UR6, !UP1 ;  /* 0x0000000625068287 */ /* 0x000fe8000c800000 */
[----:B------:R-:W-:Y:S02]  /*62a0*/  @!UP0 UIADD3 UR4, UPT, UPT, -UR7, UR6, URZ ;  /* 0x0000000607048290 */ /* 0x000fe4000fffe1ff */
[----:B------:R-:W-:Y:S02]  /*62b0*/  @!UP0 UIADD3 UR6, UPT, UPT, UR7, -UR6, URZ ;  /* 0x8000000607068290 */ /* 0x000fe4000fffe0ff */
[----:B------:R-:W-:Y:S02]  /*62c0*/  @!UP0 UIMAD UR38, UR4, UR5, UR38 ;  /* 0x00000005042682a4 */ /* 0x000fe4000f8e0226 */
[----:B------:R-:W-:Y:S02]  /*62d0*/  @!UP0 UIMAD UR37, UR6, UR14, UR37 ;  /* 0x0000000e062582a4 */ /* 0x000fe4000f8e0225 */
[----:B------:R-:W-:Y:S09]  /*62e0*/  ULOP3.LUT UP0, URZ, UR11, 0x1b0, URZ, 0xc0, !UPT ;  /* 0x000001b00bff7892 */ /* 0x000ff2000f80c0ff */
[----:B------:R-:W-:Y:S05]  /*62f0*/  BRA.U !UP0, `(.L_x_109) ;  /* 0x0000000108407547 */ /* 0x000fea000b800000 */
[----:B------:R-:W2:Y:S01]  /*6300*/  LDCU.64 UR8, c[0x4][0x88] ;  /* 0x01001100ff0877ac */ /* 0x000ea20008000a00 */
[----:B------:R-:W-:Y:S01]  /*6310*/  MOV R3, 0x0 ;  /* 0x0000000000037802 */ /* 0x000fe20000000f00 */
[----:B------:R-:W-:Y:S02]  /*6320*/  HFMA2 R12, -RZ, RZ, 0, 5.9604644775390625e-08 ;  /* 0x00000001ff0c7431 */ /* 0x000fe400000001ff */
[----:B------:R-:W-:Y:S02]  /*6330*/  IMAD.MOV.U32 R8, RZ, RZ, 0x70 ;  /* 0x00000070ff087424 */ /* 0x000fe400078e00ff */
[----:B------:R-:W-:Y:S01]  /*6340*/  IMAD.MOV.U32 R13, RZ, RZ, RZ ;  /* 0x000000ffff0d7224 */ /* 0x000fe200078e00ff */
[----:B------:R-:W3:Y:S01]  /*6350*/  LDCU.64 UR6, c[0x4][0x90] ;  /* 0x01001200ff0677ac */ /* 0x000ee20008000a00 */
[----:B------:R-:W4:Y:S01]  /*6360*/  LDC.64 R2, c[0x4][R3] ;  /* 0x0100000003027b82 */ /* 0x000f220000000a00 */
[----:B------:R-:W1:Y:S01]  /*6370*/  LDCU.64 UR4, c[0x4][0x8] ;  /* 0x01000100ff0477ac */ /* 0x000e620008000a00 */
[----:B--2---:R-:W-:Y:S01]  /*6380*/  MOV R5, UR9 ;  /* 0x0000000900057c02 */ /* 0x004fe20008000f00 */
[----:B------:R-:W-:Y:S01]  /*6390*/  IMAD.U32 R4, RZ, RZ, UR8 ;  /* 0x00000008ff047e24 */ /* 0x000fe2000f8e00ff */
[----:B---3--:R-:W-:Y:S01]  /*63a0*/  MOV R7, UR7 ;  /* 0x0000000700077c02 */ /* 0x008fe20008000f00 */
[----:B------:R-:W-:Y:S01]  /*63b0*/  IMAD.U32 R6, RZ, RZ, UR6 ;  /* 0x00000006ff067e24 */ /* 0x000fe2000f8e00ff */
[----:B-1----:R-:W-:Y:S01]  /*63c0*/  MOV R11, UR5 ;  /* 0x00000005000b7c02 */ /* 0x002fe20008000f00 */
[----:B------:R-:W-:Y:S02]  /*63d0*/  IMAD.U32 R10, RZ, RZ, UR4 ;  /* 0x00000004ff0a7e24 */ /* 0x000fe4000f8e00ff */
[----:B------:R-:W-:Y:S07]  /*63e0*/  LEPC R20, `(.L_x_109) ;  /* 0x000000001014794e */ /* 0x000fee0000000000 */
[----:B----45:R-:W-:Y:S05]  /*63f0*/  CALL.ABS.NOINC R2 ;  /* 0x0000000002007343 */ /* 0x030fea0003c00000 */
.L_x_109:
[----:B------:R-:W-:Y:S01]  /*6400*/  LOP3.LUT P0, RZ, R96, 0x1b0, RZ, 0xc0, !PT ;  /* 0x000001b060ff7812 */ /* 0x000fe2000780c0ff */
[----:B------:R-:W-:Y:S11]  /*6410*/  BSSY.RECONVERGENT B6, `(.L_x_110) ;  /* 0x0000013000067945 */ /* 0x000ff60003800200 */
[----:B------:R-:W-:Y:S01]  /*6420*/  @!UPT UIADD3 URZ, UPT, UPT, URZ, URZ, URZ ;  /* 0x000000fffffff290 */ /* 0x000fe2000fffe0ff */
[----:B------:R-:W-:Y:S05]  /*6430*/  @!P0 BRA `(.L_x_111) ;  /* 0x0000000000408947 */ /* 0x000fea0003800000 */
        /* <DEDUP_REMOVED lines=16> */
.L_x_111:
[----:B------:R-:W-:Y:S05]  /*6540*/  BSYNC.RECONVERGENT B6 ;  /* 0x0000000000067941 */ /* 0x000fea0003800200 */
.L_x_110:
[----:B------:R-:W-:Y:S01]  /*6550*/  R2UR UR4, R88 ;  /* 0x00000000580472ca */ /* 0x000fe200000e0000 */
[----:B------:R-:W-:Y:S01]  /*6560*/  UISETP.NE.U32.AND UP0, UPT, UR60, URZ, UPT ;  /* 0x000000ff3c00728c */ /* 0x000fe2000bf05070 */
[----:B------:R-:W-:Y:S02]  /*6570*/  ISETP.NE.U32.AND P4, PT, R82, RZ, PT ;  /* 0x000000ff5200720c */ /* 0x000fe40003f85070 */
[----:B------:R-:W-:Y:S01]  /*6580*/  ISETP.NE.U32.AND P2, PT, RZ, UR46, PT ;  /* 0x0000002eff007c0c */ /* 0x000fe2000bf45070 */
[----:B------:R-:W-:Y:S01]  /*6590*/  UISETP.NE.AND.EX UP1, UPT, UR61, URZ, UPT, UP0 ;  /* 0x000000ff3d00728c */ /* 0x000fe2000bf25300 */
[----:B------:R-:W-:Y:S01]  /*65a0*/  ISETP.NE.AND.EX P4, PT, R83, RZ, PT, P4 ;  /* 0x000000ff5300720c */ /* 0x000fe20003f85340 */
[----:B------:R-:W-:Y:S01]  /*65b0*/  UPLOP3.LUT UP0, UPT, UPT, UPT, UPT, 0x40, 0x4 ;  /* 0x000000000004789c */ /* 0x000fe20003f0e870 */
[----:B------:R-:W-:Y:S05]  /*65c0*/  ISETP.NE.AND.EX P2, PT, RZ, UR47, PT, P2 ;  /* 0x0000002fff007c0c */ /* 0x000fea000bf45320 */
[----:B------:R-:W-:Y:S06]  /*65d0*/  UISETP.NE.AND UP2, UPT, UR4, URZ, UPT ;  /* 0x000000ff0400728c */ /* 0x000fec000bf45270 */
[----:B------:R-:W-:Y:S05]  /*65e0*/  PLOP3.LUT P1, PT, PT, PT, UP2, 0x80, 0x8 ;  /* 0x000000000008781c */ /* 0x000fea0003f2f028 */
[----:B------:R-:W-:Y:S06]  /*65f0*/  @UP2 UPLOP3.LUT UP0, UPT, UPT, UPT, UP1, 0x80, 0x8 ;  /* 0x000000000008289c */ /* 0x000fec0003f0f010 */
[----:B------:R-:W-:Y:S01]  /*6600*/  PLOP3.LUT P0, PT, PT, PT, UP0, 0x80, 0x8 ;  /* 0x000000000008781c */ /* 0x000fe20003f0f008 */
[----:B------:R-:W-:Y:S01]  /*6610*/  @!UPT UIADD3 URZ, UPT, UPT, URZ, URZ, URZ ;  /* 0x000000fffffff290 */ /* 0x000fe2000fffe0ff */
[----:B------:R-:W-:Y:S11]  /*6620*/  BRA.U !UP1, `(.L_x_112) ;  /* 0x00000001093c7547 */ /* 0x000ff6000b800000 */
[----:B------:R-:W-:Y:S01]  /*6630*/  UISETP.NE.U32.AND UP0, UPT, UR46, URZ, UPT ;  /* 0x000000ff2e00728c */ /* 0x000fe2000bf05070 */
[----:B-1----:R-:W-:Y:S01]  /*6640*/  HFMA2 R0, -RZ, RZ, 0, 5.9604644775390625e-08 ;  /* 0x00000001ff007431 */ /* 0x002fe200000001ff */
[----:B------:R-:W1:Y:S01]  /*6650*/  LDCU.64 UR8, c[0x0][0x358] ;  /* 0x00006b00ff0877ac */ /* 0x000e620008000a00 */
[----:B------:R-:W-:Y:S01]  /*6660*/  IMAD.MOV.U32 R85, RZ, RZ, 0x1 ;  /* 0x00000001ff557424 */ /* 0x000fe200078e00ff */
[----:B------:R-:W-:Y:S06]  /*6670*/  UISETP.NE.AND.EX UP0, UPT, UR47, URZ, UPT, UP0 ;  /* 0x000000ff2f00728c */ /* 0x000fec000bf05300 */
[----:B------:R-:W-:Y:S05]  /*6680*/  PLOP3.LUT P3, PT, PT, PT, UP0, 0x80, 0x8 ;  /* 0x000000000008781c */ /* 0x000fea0003f6f008 */
[----:B------:R-:W2:Y:S01]  /*6690*/  @UP0 LDCU.64 UR4, c[0x0][0x888] ;  /* 0x00011100ff0407ac */ /* 0x000ea20008000a00 */
[----:B------:R-:W-:Y:S07]  /*66a0*/  @UP0 UIMAD UR6, UR36, UR60, URZ ;  /* 0x0000003c240602a4 */ /* 0x000fee000f8e02ff */
[----:B------:R-:W-:Y:S01]  /*66b0*/  @!P3 PRMT R85, R0, 0x7610, R85 ;  /* 0x000076100055b816 */ /* 0x000fe20000000055 */
[----:B--2---:R-:W-:Y:S06]  /*66c0*/  @UP0 UIMAD.WIDE UR4, UR6, 0x4, UR4 ;  /* 0x00000004060408a5 */ /* 0x004fec000f8e0204 */
[----:B------:R-:W-:Y:S01]  /*66d0*/  IMAD.U32 R2, RZ, RZ, UR4 ;  /* 0x00000004ff027e24 */ /* 0x000fe2000f8e00ff */
[----:B------:R-:W-:Y:S04]  /*66e0*/  MOV R3, UR5 ;  /* 0x0000000500037c02 */ /* 0x000fe80008000f00 */
[----:B------:R-:W2:Y:S01]  /*66f0*/  @!UP0 LDCU UR4, c[0x0][0x880] ;  /* 0x00011000ff0487ac */ /* 0x000ea20008000800 */
[----:B-1---5:R3:W5:Y:S02]  /*6700*/  @P3 LDG.E R41, desc[UR8][R2.64] ;  /* 0x0000000802293981 */ /* 0x022764000c1e1900 */
[----:B--23--:R-:W-:Y:S02]  /*6710*/  @!P3 IMAD.U32 R41, RZ, RZ, UR4 ;  /* 0x00000004ff29be24 */ /* 0x00cfe4000f8e00ff */
.L_x_112:
[----:B------:R-:W-:Y:S05]  /*6720*/  @!P4 BRA `(.L_x_113) ;  /* 0x000000000024c947 */ /* 0x000fea0003800000 */
[----:B------:R-:W-:Y:S01]  /*6730*/  ISETP.NE.U32.AND P3, PT, R80, RZ, PT ;  /* 0x000000ff5000720c */ /* 0x000fe20003f65070 */
[----:B------:R-:W2:Y:S03]  /*6740*/  LDCU.64 UR4, c[0x0][0x358] ;  /* 0x00006b00ff0477ac */ /* 0x000ea60008000a00 */
[----:B------:R-:W-:Y:S11]  /*6750*/  ISETP.NE.AND.EX P3, PT, R81, RZ, PT, P3 ;  /* 0x000000ff5100720c */ /* 0x000ff60003f65330 */
[----:B------:R-:W-:Y:S02]  /*6760*/  @!UPT UIADD3 URZ, UPT, UPT, URZ, URZ, URZ ;  /* 0x000000fffffff290 */ /* 0x000fe4000fffe0ff */
[----:B------:R-:W3:Y:S01]  /*6770*/  @P3 LDC.64 R2, c[0x0][0x8a8] ;  /* 0x00022a00ff023b82 */ /* 0x000ee20000000a00 */
[----:B-1----:R-:W-:Y:S04]  /*6780*/  @P3 IMAD R0, R82, UR36, RZ ;  /* 0x0000002452003c24 */ /* 0x002fe8000f8e02ff */
[----:B---3--:R-:W-:Y:S05]  /*6790*/  @P3 IMAD.WIDE R2, R0, 0x4, R2 ;  /* 0x0000000400023825 */ /* 0x008fea00078e0202 */
[----:B--2--5:R2:W5:Y:S02]  /*67a0*/  @P3 LDG.E R38, desc[UR4][R2.64] ;  /* 0x0000000402263981 */ /* 0x024564000c1e1900 */
[----:B--2---:R-:W3:Y:S02]  /*67b0*/  @!P3 LDC R38, c[0x0][0x8a0] ;  /* 0x00022800ff26bb82 */ /* 0x004ee40000000800 */
.L_x_113:
[----:B-----5:R-:W-:Y:S01]  /*67c0*/  FSETP.NEU.AND P4, PT, R41, RZ, PT ;  /* 0x000000ff2900720b */ /* 0x020fe20003f8d000 */
[----:B------:R-:W-:Y:S01]  /*67d0*/  BSSY B1, `(.L_x_114) ;  /* 0x0000042000017945 */ /* 0x000fe20003800000 */
[----:B------:R-:W-:Y:S01]  /*67e0*/  SEL R6, RZ, 0xffffffff, P2 ;  /* 0xffffffffff067807 */ /* 0x000fe20001000000 */
[----:B------:R-:W-:Y:S01]  /*67f0*/  IMAD.MOV.U32 R100, RZ, RZ, 0x1 ;  /* 0x00000001ff647424 */ /* 0x000fe200078e00ff */
[----:B------:R-:W-:Y:S02]  /*6800*/  LOP3.LUT P3, RZ, R85, 0xff, RZ, 0xc0, !PT ;  /* 0x000000ff55ff7812 */ /* 0x000fe4000786c0ff */
[----:B------:R-:W-:Y:S02]  /*6810*/  CS2R R78, SRZ ;  /* 0x00000000004e7805 */ /* 0x000fe4000001ff00 */
[----:B------:R-:W-:Y:S02]  /*6820*/  @P1 SEL R3, RZ, 0xffffffff, P4 ;  /* 0xffffffffff031807 */ /* 0x000fe40002000000 */
[----:B------:R-:W-:Y:S02]  /*6830*/  CS2R R76, SRZ ;  /* 0x00000000004c7805 */ /* 0x000fe4000001ff00 */
[----:B------:R-:W-:Y:S02]  /*6840*/  LEA R2, R93, UR44, 0x3 ;  /* 0x0000002c5d027c11 */ /* 0x000fe4000f8e18ff */
[----:B------:R-:W-:Y:S02]  /*6850*/  CS2R R74, SRZ ;  /* 0x00000000004a7805 */ /* 0x000fe4000001ff00 */
[----:B------:R-:W-:Y:S02]  /*6860*/  @P0 SEL R3, R6, R3, !P3 ;  /* 0x0000000306030207 */ /* 0x000fe40005800000 */
[----:B------:R-:W-:Y:S02]  /*6870*/  CS2R R72, SRZ ;  /* 0x0000000000487805 */ /* 0x000fe4000001ff00 */
[----:B------:R-:W-:Y:S02]  /*6880*/  LEA R71, R36, UR44, 0x3 ;  /* 0x0000002c24477c11 */ /* 0x000fe4000f8e18ff */
[----:B------:R-:W-:Y:S02]  /*6890*/  @P1 LOP3.LUT R3, R3, 0x1, RZ, 0xc0, !PT ;  /* 0x0000000103031812 */ /* 0x000fe400078ec0ff */
[----:B------:R-:W-:Y:S02]  /*68a0*/  SHF.L.U32 R4, R94, 0x1f, RZ ;  /* 0x0000001f5e047819 */ /* 0x000fe400000006ff */
[----:B------:R-:W-:Y:S02]  /*68b0*/  ISETP.NE.U32.OR P6, PT, R3, 0x1, !P1 ;  /* 0x000000010300780c */ /* 0x000fe40004fc5470 */
[----:B------:R-:W-:Y:S02]  /*68c0*/  PLOP3.LUT P2, PT, PT, PT, UP1, 0x80, 0x8 ;  /* 0x000000000008781c */ /* 0x000fe40003f4f018 */
[----:B------:R-:W-:Y:S02]  /*68d0*/  LEA.HI R39, R36, R36, RZ, 0x1 ;  /* 0x0000002424277211 */ /* 0x000fe400078f08ff */
[----:B------:R-:W-:Y:S02]  /*68e0*/  SEL R3, RZ, 0xffffffff, P4 ;  /* 0xffffffffff037807 */ /* 0x000fe40002000000 */
[----:B------:R-:W-:Y:S01]  /*68f0*/  P2R R102, PR, RZ, 0x40 ;  /* 0x00000040ff667803 */ /* 0x000fe20000000000 */
[C---:B-1----:R-:W-:Y:S01]  /*6900*/  IMAD.SHL.U32 R0, R39.reuse, 0x80, RZ ;  /* 0x0000008027007824 */ /* 0x042fe200078e00ff */
[----:B------:R-:W-:Y:S03]  /*6910*/  LOP3.LUT R39, R39, 0xffe, RZ, 0xc0, !PT ;  /* 0x00000ffe27277812 */ /* 0x000fe600078ec0ff */
[----:B------:R-:W-:Y:S02]  /*6920*/  @P6 SHF.L.U32 R5, R91, 0x1f, RZ ;  /* 0x0000001f5b056819 */ /* 0x000fe400000006ff */
[----:B------:R-:W-:Y:S01]  /*6930*/  @P2 SEL R3, R6, R3, !P3 ;  /* 0x0000000306032207 */ /* 0x000fe20005800000 */
[----:B------:R-:W-:Y:S01]  /*6940*/  IMAD.IADD R39, R36, 0x1, -R39 ;  /* 0x0000000124277824 */ /* 0x000fe200078e0a27 */
[----:B------:R-:W1:Y:S01]  /*6950*/  @P6 SYNCS.PHASECHK.TRANS64.TRYWAIT P1, [R2+URZ+0x140], R5 ;  /* 0x00014005020065a7 */ /* 0x000e6200080211ff */
[----:B------:R-:W-:Y:S02]  /*6960*/  LOP3.LUT R0, R0, 0xffffff00, RZ, 0xc0, !PT ;  /* 0xffffff0000007812 */ /* 0x000fe400078ec0ff */
[----:B------:R-:W-:Y:S03]  /*6970*/  LOP3.LUT R3, R3, 0x1, RZ, 0xc0, !PT ;  /* 0x0000000103037812 */ /* 0x000fe600078ec0ff */
[----:B------:R-:W-:Y:S01]  /*6980*/  IMAD.IADD R0, R37, 0x1, R0 ;  /* 0x0000000125007824 */ /* 0x000fe200078e0200 */
[----:B------:R-:W-:Y:S03]  /*6990*/  ISETP.NE.U32.AND P5, PT, R3, 0x1, PT ;  /* 0x000000010300780c */ /* 0x000fe60003fa5070 */
[----:B------:R-:W-:Y:S01]  /*69a0*/  IMAD R39, R39, 0x100000, R0 ;  /* 0x0010000027277824 */ /* 0x000fe200078e0200 */
[----:B------:R-:W-:Y:S01]  /*69b0*/  P2R R101, PR, RZ, 0x20 ;  /* 0x00000020ff657803 */ /* 0x000fe20000000000 */
[----:B------:R2:W4:Y:S01]  /*69c0*/  SYNCS.PHASECHK.TRANS64.TRYWAIT P0, [R71+URZ+0x1b0], R4 ;  /* 0x0001b004470075a7 */ /* 0x00052200080011ff */
[----:B-1----:R-:W-:Y:S01]  /*69d0*/  @P6 SEL R100, RZ, 0x1, !P1 ;  /* 0x00000001ff646807 */ /* 0x002fe20004800000 */
[----:B--2---:R-:W-:Y:S06]  /*69e0*/  @!P6 BRA `(.L_x_115) ;  /* 0x000000000080e947 */ /* 0x004fec0003800000 */
[----:B------:R-:W-:Y:S01]  /*69f0*/  @P5 IMAD R6, R93, 0x1000, R84 ;  /* 0x000010005d065824 */ /* 0x000fe200078e0254 */
[----:B------:R-:W1:Y:S01]  /*6a00*/  S2R R0, SR_CgaCtaId ;  /* 0x0000000000007919 */ /* 0x000e620000008800 */
[----:B------:R-:W-:Y:S01]  /*6a10*/  ISETP.NE.AND P1, PT, R100, RZ, PT ;  /* 0x000000ff6400720c */ /* 0x000fe20003f25270 */
[----:B------:R-:W-:Y:S01]  /*6a20*/  BSSY B0, `(.L_x_116) ;  /* 0x000000b000007945 */ /* 0x000fe20003800000 */
[----:B------:R-:W-:Y:S01]  /*6a30*/  @P5 VIADD R5, R6, UR44 ;  /* 0x0000002c06055c36 */ /* 0x000fe20008000000 */
[----:B------:R-:W-:Y:S02]  /*6a40*/  CS2R R74, SRZ ;  /* 0x00000000004a7805 */ /* 0x000fe4000001ff00 */
[----:B------:R-:W-:Y:S02]  /*6a50*/  CS2R R72, SRZ ;  /* 0x0000000000487805 */ /* 0x000fe4000001ff00 */
[----:B------:R-:W-:Y:S01]  /*6a60*/  CS2R R78, SRZ ;  /* 0x00000000004e7805 */ /* 0x000fe2000001ff00 */
[----:B------:R-:W-:Y:S01]  /*6a70*/  @P5 IMAD R5, R95, -0x10, R5 ;  /* 0xfffffff05f055824 */ /* 0x000fe200078e0205 */
[----:B------:R-:W-:Y:S04]  /*6a80*/  CS2R R76, SRZ ;  /* 0x00000000004c7805 */ /* 0x000fe8000001ff00 */
[----:B------:R-:W-:Y:S05]  /*6a90*/  @P1 BRA `(.L_x_117) ;  /* 0x00000000000c1947 */ /* 0x000fea0003800000 */
[----:B------:R-:W-:Y:S04]  /*6aa0*/  SHF.L.U32 R3, R91, 0x1f, RZ ;  /* 0x0000001f5b037819 */ /* 0x000fe800000006ff */
[----:B------:R-:W2:Y:S02]  /*6ab0*/  SYNCS.PHASECHK.TRANS64.TRYWAIT P1, [R2+URZ+0x140], R3 ;  /* 0x00014003020075a7 */ /* 0x000ea400080211ff */
[----:B--2---:R-:W-:Y:S05]  /*6ac0*/  @!P1 BRA `(.L_x_118) ;  /* 0x0000004400889947 */ /* 0x004fea0003800000 */
.L_x_117:
[----:B------:R-:W-:Y:S05]  /*6ad0*/  BSYNC B0 ;  /* 0x0000000000007941 */ /* 0x000fea0003800000 */
.L_x_116:
[----:B------:R-:W-:Y:S01]  /*6ae0*/  ISETP.NE.AND P1, PT, R101, RZ, PT ;  /* 0x000000ff6500720c */ /* 0x000fe20003f25270 */
[----:B--2---:R-:W-:Y:S02]  /*6af0*/  VIADD R3, R2, 0x160 ;  /* 0x0000016002037836 */ /* 0x004fe40000000000 */
[----:B------:R-:W-:Y:S03]  /*6b00*/  VIADD R93, R93, 0x1 ;  /* 0x000000015d5d7836 */ /* 0x000fe60000000000 */
[----:B-1----:R-:W-:Y:S07]  /*6b10*/  PRMT R0, R0, 0x654, R3 ;  /* 0x0000065400007816 */ /* 0x002fee0000000003 */
[----:B------:R1:W2:Y:S04]  /*6b20*/  @P1 LDS.128 R72, [R6+UR44+0x400] ;  /* 0x0004002c06481984 */ /* 0x0002a80008000c00 */
[----:B------:R1:W1:Y:S01]  /*6b30*/  @P1 LDS.128 R76, [R5+0x410] ;  /* 0x00041000054c1984 */ /* 0x0002620000000c00 */
[C---:B------:R-:W-:Y:S01]  /*6b40*/  ISETP.NE.AND P1, PT, R93.reuse, 0x4, PT ;  /* 0x000000045d00780c */ /* 0x040fe20003f25270 */
[----:B------:R-:W-:Y:S01]  /*6b50*/  @!PT LDS RZ, [RZ] ;  /* 0x00000000fffff984 */ /* 0x000fe20000000800 */
[----:B------:R-:W-:Y:S01]  /*6b60*/  @!PT LDS RZ, [RZ] ;  /* 0x00000000fffff984 */ /* 0x000fe20000000800 */
[----:B------:R-:W-:Y:S01]  /*6b70*/  @!PT LDS RZ, [RZ] ;  /* 0x00000000fffff984 */ /* 0x000fe20000000800 */
[----:B------:R-:W-:Y:S01]  /*6b80*/  @!PT LDS RZ, [RZ] ;  /* 0x00000000fffff984 */ /* 0x000fe20000000800 */
[----:B------:R5:W-:Y:S06]  /*6b90*/  MEMBAR.ALL.CTA ;  /* 0x0000000000007992 */ /* 0x000bec0000008000 */
[----:B-----5:R-:W5:Y:S01]  /*6ba0*/  FENCE.VIEW.ASYNC.S ;  /* 0x00000000000073c6 */ /* 0x020f620000000000 */
[----:B------:R-:W-:Y:S01]  /*6bb0*/  SEL R93, R93, RZ, P1 ;  /* 0x000000ff5d5d7207 */ /* 0x000fe20000800000 */
[----:B-----5:R5:W-:Y:S02]  /*6bc0*/  SYNCS.ARRIVE.TRANS64.RED.A1T0 RZ, [R0+URZ], RZ ;  /* 0x000000ff00ff79a7 */ /* 0x020be400081004ff */
[----:B-----5:R-:W-:Y:S04]  /*6bd0*/  SEL R0, RZ, 0x1, P1 ;  /* 0x00000001ff007807 */ /* 0x020fe80000800000 */
[----:B--2---:R-:W-:Y:S02]  /*6be0*/  LOP3.LUT R91, R91, R0, RZ, 0x3c, !PT ;  /* 0x000000005b5b7212 */ /* 0x004fe400078e3cff */
.L_x_115:
[----:B------:R-:W-:Y:S05]  /*6bf0*/  BSYNC B1 ;  /* 0x0000000000017941 */ /* 0x000fea0003800000 */
.L_x_114:
[----:B------:R-:W-:Y:S04]  /*6c00*/  SHF.R.U32.HI R3, RZ, 0x15, R39 ;  /* 0x00000015ff037819 */ /* 0x000fe80000011627 */
[----:B------:R-:W-:Y:S01]  /*6c10*/  LOP3.LUT P1, RZ, R3, 0x3, R86, 0x48, !PT ;  /* 0x0000000303ff7812 */ /* 0x000fe20007824856 */
[----:B------:R-:W-:Y:S01]  /*6c20*/  @!UPT UIADD3 URZ, UPT, UPT, URZ, URZ, URZ ;  /* 0x000000fffffff290 */ /* 0x000fe2000fffe0ff */
[----:B----4-:R-:W-:Y:S11]  /*6c30*/  @P0 BRA `(.L_x_119) ;  /* 0x0000000000080947 */ /* 0x010ff60003800000 */
[----:B------:R-:W2:Y:S02]  /*6c40*/  SYNCS.PHASECHK.TRANS64.TRYWAIT P0, [R71+URZ+0x1b0], R4 ;  /* 0x0001b004470075a7 */ /* 0x000ea400080011ff */
[----:B--2---:R-:W-:Y:S05]  /*6c50*/  @!P0 BRA `(.L_x_120) ;  /* 0x0000004400388947 */ /* 0x004fea0003800000 */
.L_x_119:
[----:B------:R-:W-:Y:S05]  /*6c60*/  @!P1 BRA `(.L_x_121) ;  /* 0x0000000000409947 */ /* 0x000fea0003800000 */
[----:B------:R-:W1:Y:S01]  /*6c70*/  LDCU.64 UR8, c[0x4][0x78] ;  /* 0x01000f00ff0877ac */ /* 0x000e620008000a00 */
[----:B------:R-:W-:Y:S01]  /*6c80*/  MOV R3, 0x0 ;  /* 0x0000000000037802 */ /* 0x000fe20000000f00 */
[----:B------:R-:W-:Y:S02]  /*6c90*/  HFMA2 R12, -RZ, RZ, 0, 5.9604644775390625e-08 ;  /* 0x00000001ff0c7431 */ /* 0x000fe400000001ff */
[----:B------:R-:W-:Y:S02]  /*6ca0*/  IMAD.MOV.U32 R8, RZ, RZ, 0x192 ;  /* 0x00000192ff087424 */ /* 0x000fe400078e00ff */
[----:B------:R-:W-:Y:S01]  /*6cb0*/  IMAD.MOV.U32 R13, RZ, RZ, RZ ;  /* 0x000000ffff0d7224 */ /* 0x000fe200078e00ff */
[----:B------:R-:W4:Y:S01]  /*6cc0*/  LDCU.64 UR6, c[0x4][0x80] ;  /* 0x01001000ff0677ac */ /* 0x000f220008000a00 */
[----:B------:R-:W3:Y:S01]  /*6cd0*/  LDC.64 R2, c[0x4][R3] ;  /* 0x0100000003027b82 */ /* 0x000ee20000000a00 */
[----:B------:R-:W5:Y:S01]  /*6ce0*/  LDCU.64 UR4, c[0x4][0x18] ;  /* 0x01000300ff0477ac */ /* 0x000f620008000a00 */
[----:B-1----:R-:W-:Y:S01]  /*6cf0*/  MOV R5, UR9 ;  /* 0x0000000900057c02 */ /* 0x002fe20008000f00 */
[----:B--2---:R-:W-:Y:S01]  /*6d00*/  IMAD.U32 R4, RZ, RZ, UR8 ;  /* 0x00000008ff047e24 */ /* 0x004fe2000f8e00ff */
[----:B----4-:R-:W-:Y:S01]  /*6d10*/  MOV R7, UR7 ;  /* 0x0000000700077c02 */ /* 0x010fe20008000f00 */
[----:B------:R-:W-:Y:S01]  /*6d20*/  IMAD.U32 R6, RZ, RZ, UR6 ;  /* 0x00000006ff067e24 */ /* 0x000fe2000f8e00ff */
[----:B-----5:R-:W-:Y:S01]  /*6d30*/  MOV R11, UR5 ;  /* 0x00000005000b7c02 */ /* 0x020fe20008000f00 */
[----:B------:R-:W-:Y:S02]  /*6d40*/  IMAD.U32 R10, RZ, RZ, UR4 ;  /* 0x00000004ff0a7e24 */ /* 0x000fe4000f8e00ff */
[----:B------:R-:W-:Y:S07]  /*6d50*/  LEPC R20, `(.L_x_121) ;  /* 0x000000001014794e */ /* 0x000fee0000000000 */
[----:B---3--:R-:W-:Y:S05]  /*6d60*/  CALL.ABS.NOINC R2 ;  /* 0x0000000002007343 */ /* 0x008fea0003c00000 */
.L_x_121:
[-C--:B------:R-:W-:Y:S01]  /*6d70*/  F2FP.F16.E5M2.UNPACK_B R42, R72.reuse ;  /* 0x00000048ff2a723e */ /* 0x080fe200020004ff */
[----:B------:R-:W-:Y:S05]  /*6d80*/  WARPSYNC.ALL ;  /* 0x0000000000007948 */ /* 0x000fea0003800000 */
[----:B------:R-:W-:Y:S01]  /*6d90*/  R2UR UR4, R39 ;  /* 0x00000000270472ca */ /* 0x000fe200000e0000 */
[--C-:B------:R-:W-:Y:S01]  /*6da0*/  HADD2.F32 R40, -RZ, R42.reuse.H0_H0 ;  /* 0x2000002aff287230 */ /* 0x100fe20000004100 */
[----:B------:R-:W-:Y:S01]  /*6db0*/  F2FP.F16.E5M2.UNPACK_B R43, R72.H1 ;  /* 0x00000048ff2b723e */ /* 0x000fe200030004ff */
[----:B------:R-:W-:Y:S01]  /*6dc0*/  HADD2.F32 R42, -RZ, R42.H1_H1 ;  /* 0x3000002aff2a7230 */ /* 0x000fe20000004100 */
[-C--:B------:R-:W-:Y:S01]  /*6dd0*/  F2FP.F16.E5M2.UNPACK_B R45, R73.reuse ;  /* 0x00000049ff2d723e */ /* 0x080fe200020004ff */
[----:B------:R-:W-:Y:S01]  /*6de0*/  BSSY.RECONVERGENT B0, `(.L_x_122) ;  /* 0x0000099000007945 */ /* 0x000fe20003800200 */
[----:B------:R-:W-:Y:S01]  /*6df0*/  F2FP.F16.E5M2.UNPACK_B R47, R73.H1 ;  /* 0x00000049ff2f723e */ /* 0x000fe200030004ff */
[--C-:B------:R-:W-:Y:S01]  /*6e00*/  HADD2.F32 R44, -RZ, R43.reuse.H0_H0 ;  /* 0x2000002bff2c7230 */ /* 0x100fe20000004100 */
[-C--:B------:R-:W-:Y:S01]  /*6e10*/  F2FP.F16.E5M2.UNPACK_B R49, R74.reuse ;  /* 0x0000004aff31723e */ /* 0x080fe200020004ff */
[----:B------:R-:W-:Y:S01]  /*6e20*/  HADD2.F32 R46, -RZ, R43.H1_H1 ;  /* 0x3000002bff2e7230 */ /* 0x000fe20000004100 */
[----:B------:R-:W-:Y:S01]  /*6e30*/  F2FP.F16.E5M2.UNPACK_B R51, R74.H1 ;  /* 0x0000004aff33723e */ /* 0x000fe200030004ff */
[--C-:B------:R-:W-:Y:S01]  /*6e40*/  HADD2.F32 R43, -RZ, R45.reuse.H0_H0 ;  /* 0x2000002dff2b7230 */ /* 0x100fe20000004100 */
[-C--:B------:R-:W-:Y:S01]  /*6e50*/  F2FP.F16.E5M2.UNPACK_B R53, R75.reuse ;  /* 0x0000004bff35723e */ /* 0x080fe200020004ff */
[----:B-12---:R-:W-:Y:S01]  /*6e60*/  LDTM.16dp32bit_t0_t15.x32 R4, tmem[UR4] ;  /* 0x00000004000479ee */ /* 0x006fe20008a80000 */
[----:B------:R-:W3:Y:S01]  /*6e70*/  LDTM.16dp32bit_t16_t31.x32 R4, tmem[UR4+0x20] ;  /* 0x00002004000479ee */ /* 0x000ee20008aa0000 */
[----:B------:R-:W-:Y:S01]  /*6e80*/  IADD3 R112, PT, PT, R84, UR44, RZ ;  /* 0x0000002c54707c10 */ /* 0x000fe2000fffe0ff */
[----:B------:R-:W-:Y:S01]  /*6e90*/  HADD2.F32 R48, -RZ, R45.H1_H1 ;  /* 0x3000002dff307230 */ /* 0x000fe20000004100 */
[----:B------:R-:W-:Y:S01]  /*6ea0*/  SHF.L.U32 R103, R90, 0x4, RZ ;  /* 0x000000045a677819 */ /* 0x000fe200000006ff */
[----:B------:R-:W-:Y:S01]  /*6eb0*/  HADD2.F32 R52, -RZ, R49.H1_H1 ;  /* 0x30000031ff347230 */ /* 0x000fe20000004100 */
[----:B------:R-:W-:Y:S01]  /*6ec0*/  F2FP.F16.E5M2.UNPACK_B R55, R75.H1 ;  /* 0x0000004bff37723e */ /* 0x000fe200030004ff */
[----:B------:R-:W-:Y:S01]  /*6ed0*/  HADD2.F32 R56, -RZ, R53.H1_H1 ;  /* 0x30000035ff387230 */ /* 0x000fe20000004100 */
[-C--:B------:R-:W-:Y:S01]  /*6ee0*/  F2FP.F16.E5M2.UNPACK_B R57, R76.reuse ;  /* 0x0000004cff39723e */ /* 0x080fe200020004ff */
[--C-:B------:R-:W-:Y:S01]  /*6ef0*/  HADD2.F32 R45, -RZ, R47.reuse.H0_H0 ;  /* 0x2000002fff2d7230 */ /* 0x100fe20000004100 */
[----:B------:R-:W-:Y:S01]  /*6f00*/  F2FP.F16.E5M2.UNPACK_B R59, R76.H1 ;  /* 0x0000004cff3b723e */ /* 0x000fe200030004ff */
[----:B------:R-:W-:Y:S01]  /*6f10*/  HADD2.F32 R50, -RZ, R47.H1_H1 ;  /* 0x3000002fff327230 */ /* 0x000fe20000004100 */
[-C--:B------:R-:W-:Y:S01]  /*6f20*/  F2FP.F16.E5M2.UNPACK_B R61, R77.reuse ;  /* 0x0000004dff3d723e */ /* 0x080fe200020004ff */
[----:B------:R-:W-:Y:S01]  /*6f30*/  HADD2.F32 R47, -RZ, R49.H0_H0 ;  /* 0x20000031ff2f7230 */ /* 0x000fe20000004100 */
[----:B------:R-:W-:Y:S01]  /*6f40*/  F2FP.F16.E5M2.UNPACK_B R63, R77.H1 ;  /* 0x0000004dff3f723e */ /* 0x000fe200030004ff */
[----:B------:R-:W-:Y:S01]  /*6f50*/  HADD2.F32 R60, -RZ, R57.H1_H1 ;  /* 0x30000039ff3c7230 */ /* 0x000fe20000004100 */
[-C--:B------:R-:W-:Y:S01]  /*6f60*/  F2FP.F16.E5M2.UNPACK_B R65, R78.reuse ;  /* 0x0000004eff41723e */ /* 0x080fe200020004ff */
[----:B------:R-:W-:Y:S01]  /*6f70*/  HADD2.F32 R64, -RZ, R61.H1_H1 ;  /* 0x3000003dff407230 */ /* 0x000fe20000004100 */
[----:B------:R-:W-:Y:S01]  /*6f80*/  F2FP.F16.E5M2.UNPACK_B R67, R78.H1 ;  /* 0x0000004eff43723e */ /* 0x000fe200030004ff */
[----:B------:R-:W-:Y:S01]  /*6f90*/  HADD2.F32 R49, -RZ, R51.H0_H0 ;  /* 0x20000033ff317230 */ /* 0x000fe20000004100 */
[----:B------:R-:W-:Y:S01]  /*6fa0*/  ISETP.NE.AND P0, PT, R97, RZ, PT ;  /* 0x000000ff6100720c */ /* 0x000fe20003f05270 */
[----:B------:R-:W-:Y:S01]  /*6fb0*/  HADD2.F32 R68, -RZ, R65.H1_H1 ;  /* 0x30000041ff447230 */ /* 0x000fe20000004100 */
[----:B------:R-:W-:Y:S01]  /*6fc0*/  ISETP.NE.AND P6, PT, R102, RZ, PT ;  /* 0x000000ff6600720c */ /* 0x000fe20003fc5270 */
[----:B------:R-:W-:Y:S02]  /*6fd0*/  HADD2.F32 R54, -RZ, R51.H1_H1 ;  /* 0x30000033ff367230 */ /* 0x000fe40000004100 */
[C---:B---3--:R-:W-:Y:S01]  /*6fe0*/  FMUL R0, R38.reuse, R4 ;  /* 0x0000000426007220 */ /* 0x048fe20000400000 */
[C---:B------:R-:W-:Y:S01]  /*6ff0*/  FMUL R2, R38.reuse, R5 ;  /* 0x0000000526027220 */ /* 0x040fe20000400000 */
[C---:B------:R-:W-:Y:S01]  /*7000*/  FMUL R4, R38.reuse, R8 ;  /* 0x0000000826047220 */ /* 0x040fe20000400000 */
[C---:B------:R-:W-:Y:S01]  /*7010*/  FMUL R5, R38.reuse, R9 ;  /* 0x0000000926057220 */ /* 0x040fe20000400000 */
[C---:B------:R-:W-:Y:S01]  /*7020*/  FFMA R0, R41.reuse, R40, R0 ;  /* 0x0000002829007223 */ /* 0x040fe20000000000 */
[C---:B------:R-:W-:Y:S01]  /*7030*/  FFMA R2, R41.reuse, R42, R2 ;  /* 0x0000002a29027223 */ /* 0x040fe20000000002 */
[C---:B------:R-:W-:Y:S01]  /*7040*/  FMUL R8, R38.reuse, R12 ;  /* 0x0000000c26087220 */ /* 0x040fe20000400000 */
[C---:B------:R-:W-:Y:S01]  /*7050*/  FMUL R9, R38.reuse, R13 ;  /* 0x0000000d26097220 */ /* 0x040fe20000400000 */
[----:B------:R-:W-:Y:S02]  /*7060*/  HADD2.F32 R51, -RZ, R53.H0_H0 ;  /* 0x20000035ff337230 */ /* 0x000fe40000004100 */
[C---:B------:R-:W-:Y:S01]  /*7070*/  FMUL R12, R38.reuse, R16 ;  /* 0x00000010260c7220 */ /* 0x040fe20000400000 */
        /* <DEDUP_REMOVED lines=13> */
[C---:B------:R-:W-:Y:S01]  /*7150*/  FFMA R3, R41.reuse, R44, R3 ;  /* 0x0000002c29037223 */ /* 0x040fe20000000003 */
[----:B------:R-:W-:Y:S01]  /*7160*/  F2FP.F16.E5M2.UNPACK_B R40, R79 ;  /* 0x0000004fff28723e */ /* 0x000fe200020004ff */
[C---:B------:R-:W-:Y:S01]  /*7170*/  FFMA R7, R41.reuse, R46, R7 ;  /* 0x0000002e29077223 */ /* 0x040fe20000000007 */
[C---:B------:R-:W-:Y:S01]  /*7180*/  FFMA R4, R41.reuse, R43, R4 ;  /* 0x0000002b29047223 */ /* 0x040fe20000000004 */
[----:B------:R-:W-:Y:S01]  /*7190*/  F2FP.F16.E5M2.UNPACK_B R42, R79.H1 ;  /* 0x0000004fff2a723e */ /* 0x000fe200030004ff */
[C---:B------:R-:W-:Y:S01]  /*71a0*/  FFMA R5, R41.reuse, R48, R5 ;  /* 0x0000003029057223 */ /* 0x040fe20000000005 */
[----:B------:R-:W-:Y:S01]  /*71b0*/  FFMA R6, R41, R45, R6 ;  /* 0x0000002d29067223 */ /* 0x000fe20000000006 */
[----:B------:R-:W-:Y:S01]  /*71c0*/  F2FP.SATFINITE.E5M2.F32.PACK_AB_MERGE_C R99, R7, R3, RZ ;  /* 0x000000030763723e */ /* 0x000fe200048060ff */
[C---:B------:R-:W-:Y:S01]  /*71d0*/  FFMA R11, R41.reuse, R50, R11 ;  /* 0x00000032290b7223 */ /* 0x040fe2000000000b */
[C---:B------:R-:W-:Y:S01]  /*71e0*/  FFMA R8, R41.reuse, R47, R8 ;  /* 0x0000002f29087223 */ /* 0x040fe20000000008 */
[----:B------:R-:W-:Y:S01]  /*71f0*/  FMUL R10, R38, R14 ;  /* 0x0000000e260a7220 */ /* 0x000fe20000400000 */
[----:B------:R-:W-:Y:S01]  /*7200*/  F2FP.SATFINITE.E5M2.F32.PACK_AB_MERGE_C R104, R2, R0, R99 ;  /* 0x000000000268723e */ /* 0x000fe20004806063 */
[----:B------:R-:W-:Y:S01]  /*7210*/  FFMA R9, R41, R52, R9 ;  /* 0x0000003429097223 */ /* 0x000fe20000000009 */
[----:B------:R-:W-:Y:S01]  /*7220*/  F2FP.SATFINITE.E5M2.F32.PACK_AB_MERGE_C R105, R11, R6, RZ ;  /* 0x000000060b69723e */ /* 0x000fe200048060ff */
[----:B------:R-:W-:Y:S01]  /*7230*/  FFMA R10, R41, R49, R10 ;  /* 0x00000031290a7223 */ /* 0x000fe2000000000a */
[----:B------:R-:W-:Y:S01]  /*7240*/  IADD3 R99, PT, PT, R112, R103, RZ ;  /* 0x0000006770637210 */ /* 0x000fe20007ffe0ff */
[C---:B------:R-:W-:Y:S01]  /*7250*/  FMUL R15, R38.reuse, R15 ;  /* 0x0000000f260f7220 */ /* 0x040fe20000400000 */
[--C-:B------:R-:W-:Y:S01]  /*7260*/  HADD2.F32 R53, -RZ, R55.reuse.H0_H0 ;  /* 0x20000037ff357230 */ /* 0x100fe20000004100 */
[----:B------:R-:W-:Y:S01]  /*7270*/  F2FP.SATFINITE.E5M2.F32.PACK_AB_MERGE_C R105, R5, R4, R105 ;  /* 0x000000040569723e */ /* 0x000fe20004806069 */
[----:B------:R-:W-:Y:S02]  /*7280*/  HADD2.F32 R58, -RZ, R55.H1_H1 ;  /* 0x30000037ff3a7230 */ /* 0x000fe40000004100 */
[C---:B------:R-:W-:Y:S01]  /*7290*/  FFMA R15, R41.reuse, R54, R15 ;  /* 0x00000036290f7223 */ /* 0x040fe2000000000f */
[C---:B------:R-:W-:Y:S01]  /*72a0*/  FFMA R12, R41.reuse, R51, R12 ;  /* 0x00000033290c7223 */ /* 0x040fe2000000000c */
[C---:B------:R-:W-:Y:S01]  /*72b0*/  FFMA R13, R41.reuse, R56, R13 ;  /* 0x00000038290d7223 */ /* 0x040fe2000000000d */
[----:B------:R-:W-:Y:S02]  /*72c0*/  HADD2.F32 R55, -RZ, R57.H0_H0 ;  /* 0x20000039ff377230 */ /* 0x000fe40000004100 */
[C---:B------:R-:W-:Y:S01]  /*72d0*/  FMUL R14, R38.reuse, R18 ;  /* 0x00000012260e7220 */ /* 0x040fe20000400000 */
[C---:B------:R-:W-:Y:S01]  /*72e0*/  FMUL R19, R38.reuse, R19 ;  /* 0x0000001326137220 */ /* 0x040fe20000400000 */
[--C-:B------:R-:W-:Y:S02]  /*72f0*/  HADD2.F32 R57, -RZ, R59.reuse.H0_H0 ;  /* 0x2000003bff397230 */ /* 0x100fe40000004100 */
[C---:B------:R-:W-:Y:S01]  /*7300*/  FMUL R18, R38.reuse, R22 ;  /* 0x0000001626127220 */ /* 0x040fe20000400000 */
[C---:B------:R-:W-:Y:S01]  /*7310*/  FFMA R14, R41.reuse, R53, R14 ;  /* 0x00000035290e7223 */ /* 0x040fe2000000000e */
[----:B------:R-:W-:Y:S02]  /*7320*/  HADD2.F32 R62, -RZ, R59.H1_H1 ;  /* 0x3000003bff3e7230 */ /* 0x000fe40000004100 */
[C---:B------:R-:W-:Y:S01]  /*7330*/  FFMA R19, R41.reuse, R58, R19 ;  /* 0x0000003a29137223 */ /* 0x040fe20000000013 */
[----:B------:R-:W-:Y:S02]  /*7340*/  HADD2.F32 R59, -RZ, R61.H0_H0 ;  /* 0x2000003dff3b7230 */ /* 0x000fe40000004100 */
[C---:B------:R-:W-:Y:S01]  /*7350*/  FMUL R23, R38.reuse, R23 ;  /* 0x0000001726177220 */ /* 0x040fe20000400000 */
[C---:B------:R-:W-:Y:S01]  /*7360*/  FFMA R16, R41.reuse, R55, R16 ;  /* 0x0000003729107223 */ /* 0x040fe20000000010 */
[C---:B------:R-:W-:Y:S01]  /*7370*/  FFMA R17, R41.reuse, R60, R17 ;  /* 0x0000003c29117223 */ /* 0x040fe20000000011 */
[--C-:B------:R-:W-:Y:S02]  /*7380*/  HADD2.F32 R61, -RZ, R63.reuse.H0_H0 ;  /* 0x2000003fff3d7230 */ /* 0x100fe40000004100 */
[C---:B------:R-:W-:Y:S01]  /*7390*/  FFMA R18, R41.reuse, R57, R18 ;  /* 0x0000003929127223 */ /* 0x040fe20000000012 */
[----:B------:R-:W-:Y:S02]  /*73a0*/  HADD2.F32 R66, -RZ, R63.H1_H1 ;  /* 0x3000003fff427230 */ /* 0x000fe40000004100 */
[C---:B------:R-:W-:Y:S01]  /*73b0*/  FMUL R22, R38.reuse, R26 ;  /* 0x0000001a26167220 */ /* 0x040fe20000400000 */
[----:B------:R-:W-:Y:S02]  /*73c0*/  HADD2.F32 R63, -RZ, R65.H0_H0 ;  /* 0x20000041ff3f7230 */ /* 0x000fe40000004100 */
[C---:B------:R-:W-:Y:S01]  /*73d0*/  FFMA R23, R41.reuse, R62, R23 ;  /* 0x0000003e29177223 */ /* 0x040fe20000000017 */
[C---:B------:R-:W-:Y:S01]  /*73e0*/  FMUL R27, R38.reuse, R27 ;  /* 0x0000001b261b7220 */ /* 0x040fe20000400000 */
[C---:B------:R-:W-:Y:S01]  /*73f0*/  FFMA R20, R41.reuse, R59, R20 ;  /* 0x0000003b29147223 */ /* 0x040fe20000000014 */
[C---:B------:R-:W-:Y:S01]  /*7400*/  FFMA R21, R41.reuse, R64, R21 ;  /* 0x0000004029157223 */ /* 0x040fe20000000015 */
[--C-:B------:R-:W-:Y:S02]  /*7410*/  HADD2.F32 R65, -RZ, R67.reuse.H0_H0 ;  /* 0x20000043ff417230 */ /* 0x100fe40000004100 */
[C---:B------:R-:W-:Y:S01]  /*7420*/  FFMA R22, R41.reuse, R61, R22 ;  /* 0x0000003d29167223 */ /* 0x040fe20000000016 */
[----:B------:R-:W-:Y:S02]  /*7430*/  HADD2.F32 R70, -RZ, R67.H1_H1 ;  /* 0x30000043ff467230 */ /* 0x000fe40000004100 */
[C---:B------:R-:W-:Y:S01]  /*7440*/  FMUL R26, R38.reuse, R30 ;  /* 0x0000001e261a7220 */ /* 0x040fe20000400000 */
[--C-:B------:R-:W-:Y:S02]  /*7450*/  HADD2.F32 R67, -RZ, R40.reuse.H0_H0 ;  /* 0x20000028ff437230 */ /* 0x100fe40000004100 */
[C---:B------:R-:W-:Y:S01]  /*7460*/  FFMA R27, R41.reuse, R66, R27 ;  /* 0x00000042291b7223 */ /* 0x040fe2000000001b */
[C---:B------:R-:W-:Y:S01]  /*7470*/  FMUL R31, R38.reuse, R31 ;  /* 0x0000001f261f7220 */ /* 0x040fe20000400000 */
[C---:B------:R-:W-:Y:S01]  /*7480*/  FFMA R24, R41.reuse, R63, R24 ;  /* 0x0000003f29187223 */ /* 0x040fe20000000018 */
[----:B------:R-:W-:Y:S02]  /*7490*/  HADD2.F32 R40, -RZ, R40.H1_H1 ;  /* 0x30000028ff287230 */ /* 0x000fe40000004100 */
[C---:B------:R-:W-:Y:S01]  /*74a0*/  FFMA R25, R41.reuse, R68, R25 ;  /* 0x0000004429197223 */ /* 0x040fe20000000019 */
[--C-:B------:R-:W-:Y:S02]  /*74b0*/  HADD2.F32 R69, -RZ, R42.reuse.H0_H0 ;  /* 0x2000002aff457230 */ /* 0x100fe40000004100 */
[C---:B------:R-:W-:Y:S01]  /*74c0*/  FFMA R26, R41.reuse, R65, R26 ;  /* 0x00000041291a7223 */ /* 0x040fe2000000001a */
[----:B------:R-:W-:Y:S02]  /*74d0*/  HADD2.F32 R42, -RZ, R42.H1_H1 ;  /* 0x3000002aff2a7230 */ /* 0x000fe40000004100 */
[C---:B------:R-:W-:Y:S01]  /*74e0*/  FMUL R30, R38.reuse, R34 ;  /* 0x00000022261e7220 */ /* 0x040fe20000400000 */
[----:B------:R-:W-:Y:S01]  /*74f0*/  FFMA R31, R41, R70, R31 ;  /* 0x00000046291f7223 */ /* 0x000fe2000000001f */
[----:B------:R-:W-:Y:S01]  /*7500*/  FMUL R35, R38, R35 ;  /* 0x0000002326237220 */ /* 0x000fe20000400000 */
[----:B------:R-:W-:Y:S01]  /*7510*/  F2FP.SATFINITE.E5M2.F32.PACK_AB_MERGE_C R106, R15, R10, RZ ;  /* 0x0000000a0f6a723e */ /* 0x000fe200048060ff */
[----:B------:R-:W-:Y:S01]  /*7520*/  FFMA R28, R41, R67, R28 ;  /* 0x00000043291c7223 */ /* 0x000fe2000000001c */
[----:B------:R-:W-:Y:S01]  /*7530*/  F2FP.SATFINITE.E5M2.F32.PACK_AB_MERGE_C R107, R19, R14, RZ ;  /* 0x0000000e136b723e */ /* 0x000fe200048060ff */
[C---:B------:R-:W-:Y:S01]  /*7540*/  FFMA R29, R41.reuse, R40, R29 ;  /* 0x00000028291d7223 */ /* 0x040fe2000000001d */
[C---:B------:R-:W-:Y:S01]  /*7550*/  FFMA R30, R41.reuse, R69, R30 ;  /* 0x00000045291e7223 */ /* 0x040fe2000000001e */
[----:B------:R-:W-:Y:S01]  /*7560*/  FFMA R35, R41, R42, R35 ;  /* 0x0000002a29237223 */ /* 0x000fe20000000023 */
[----:B------:R-:W-:Y:S02]  /*7570*/  F2FP.SATFINITE.E5M2.F32.PACK_AB_MERGE_C R106, R9, R8, R106 ;  /* 0x00000008096a723e */ /* 0x000fe4000480606a */
[----:B------:R-:W-:Y:S02]  /*7580*/  F2FP.SATFINITE.E5M2.F32.PACK_AB_MERGE_C R107, R13, R12, R107 ;  /* 0x0000000c0d6b723e */ /* 0x000fe4000480606b */
[----:B------:R-:W-:Y:S02]  /*7590*/  F2FP.SATFINITE.E5M2.F32.PACK_AB_MERGE_C R108, R23, R18, RZ ;  /* 0x00000012176c723e */ /* 0x000fe400048060ff */
[----:B------:R-:W-:Y:S01]  /*75a0*/  F2FP.SATFINITE.E5M2.F32.PACK_AB_MERGE_C R109, R27, R22, RZ ;  /* 0x000000161b6d723e */ /* 0x000fe200048060ff */
[----:B------:R1:W-:Y:S01]  /*75b0*/  STS.128 [R84+UR44+0x4400], R104 ;  /* 0x0044006854007988 */ /* 0x0003e20008000c2c */
[----:B------:R-:W-:Y:S02]  /*75c0*/  F2FP.SATFINITE.E5M2.F32.PACK_AB_MERGE_C R113, R31, R26, RZ ;  /* 0x0000001a1f71723e */ /* 0x000fe400048060ff */
[----:B------:R-:W-:Y:S02]  /*75d0*/  F2FP.SATFINITE.E5M2.F32.PACK_AB_MERGE_C R114, R35, R30, RZ ;  /* 0x0000001e2372723e */ /* 0x000fe400048060ff */
[----:B------:R-:W-:Y:S02]  /*75e0*/  F2FP.SATFINITE.E5M2.F32.PACK_AB_MERGE_C R108, R17, R16, R108 ;  /* 0x00000010116c723e */ /* 0x000fe4000480606c */
[----:B------:R-:W-:Y:S02]  /*75f0*/  F2FP.SATFINITE.E5M2.F32.PACK_AB_MERGE_C R109, R21, R20, R109 ;  /* 0x00000014156d723e */ /* 0x000fe4000480606d */
[----:B------:R-:W-:Y:S02]  /*7600*/  F2FP.SATFINITE.E5M2.F32.PACK_AB_MERGE_C R110, R25, R24, R113 ;  /* 0x00000018196e723e */ /* 0x000fe40004806071 */
[----:B------:R-:W-:Y:S02]  /*7610*/  F2FP.SATFINITE.E5M2.F32.PACK_AB_MERGE_C R111, R29, R28, R114 ;  /* 0x0000001c1d6f723e */ /* 0x000fe40004806072 */
[----:B------:R-:W-:Y:S02]  /*7620*/  LEA R112, R93, UR44, 0x3 ;  /* 0x0000002c5d707c11 */ /* 0x000fe4000f8e18ff */
[----:B------:R-:W-:Y:S01]  /*7630*/  @P6 SHF.L.U32 R113, R91, 0x1f, RZ ;  /* 0x0000001f5b716819 */ /* 0x000fe200000006ff */
[----:B------:R1:W-:Y:S01]  /*7640*/  STS.128 [R99+0x4410], R108 ;  /* 0x0044106c63007388 */ /* 0x0003e20000000c00 */
[----:B------:R-:W-:Y:S01]  /*7650*/  @!PT LDS RZ, [RZ] ;  /* 0x00000000fffff984 */ /* 0x000fe20000000800 */
[----:B------:R-:W-:Y:S01]  /*7660*/  @!PT LDS RZ, [RZ] ;  /* 0x00000000fffff984 */ /* 0x000fe20000000800 */
[----:B------:R-:W-:Y:S01]  /*7670*/  @!PT LDS RZ, [RZ] ;  /* 0x00000000fffff984 */ /* 0x000fe20000000800 */
[----:B------:R-:W-:Y:S01]  /*7680*/  @!PT LDS RZ, [RZ] ;  /* 0x00000000fffff984 */ /* 0x000fe20000000800 */
[----:B------:R2:W-:Y:S07]  /*7690*/  MEMBAR.ALL.CTA ;  /* 0x0000000000007992 */ /* 0x0005ee0000008000 */
[----:B--2---:R-:W2:Y:S02]  /*76a0*/  FENCE.VIEW.ASYNC.S ;  /* 0x00000000000073c6 */ /* 0x004ea40000000000 */
[----:B--2---:R-:W-:Y:S06]  /*76b0*/  BAR.SYNC.DEFER_BLOCKING 0x1, 0x80 ;  /* 0x0042000000007b1d */ /* 0x004fec0000010000 */
[----:B------:R-:W-:Y:S05]  /*76c0*/  @P0 BRA `(.L_x_123) ;  /* 0x0000000000280947 */ /* 0x000fea0003800000 */
[----:B------:R-:W-:Y:S01]  /*76d0*/  UIADD3 UR4, UPT, UPT, UR44, 0x4400, URZ ;  /* 0x000044002c047890 */ /* 0x000fe2000fffe0ff */
[----:B------:R-:W-:Y:S05]  /*76e0*/  UMOV UR51, UR36 ;  /* 0x0000002400337c82 */ /* 0x000fea0008000000 */
[----:B------:R-:W-:Y:S01]  /*76f0*/  MOV R96, UR4 ;  /* 0x0000000400607c02 */ /* 0x000fe20008000f00 */
[----:B------:R-:W-:Y:S03]  /*7700*/  UIADD3 UR4, UP0, UPT, UR62, 0x680, URZ ;  /* 0x000006803e047890 */ /* 0x000fe6000ff1e0ff */
[----:B------:R-:W-:Y:S01]  /*7710*/  R2UR UR48, R96 ;  /* 0x00000000603072ca */ /* 0x000fe200000e0000 */
[----:B------:R-:W-:Y:S11]  /*7720*/  UIADD3.X UR5, UPT, UPT, URZ, UR63, URZ, UP0, !UPT ;  /* 0x0000003fff057290 */ /* 0x000ff600087fe4ff */
[----:B------:R-:W-:Y:S01]  /*7730*/  @!UPT UIADD3 URZ, UPT, UPT, URZ, URZ, URZ ;  /* 0x000000fffffff290 */ /* 0x000fe2000fffe0ff */
[----:B------:R2:W-:Y:S01]  /*7740*/  UTMASTG.3D [UR48], [UR4] ;  /* 0x00000030040073b5 */ /* 0x0005e20008010000 */
[----:B------:R0:W-:Y:S01]  /*7750*/  UTMACMDFLUSH ;  /* 0x00000000000079b7 */ /* 0x0001e20000000000 */
[----:B--2---:R-:W-:Y:S04]  /*7760*/  DEPBAR.LE SB0, 0x1 ;  /* 0x000080400000791a */ /* 0x004fe80000000000 */
.L_x_123:
[----:B------:R-:W-:Y:S05]  /*7770*/  BSYNC.RECONVERGENT B0 ;  /* 0x0000000000007941 */ /* 0x000fea0003800200 */
.L_x_122:
[----:B------:R-:W-:Y:S06]  /*7780*/  BAR.SYNC.DEFER_BLOCKING 0x1, 0x80 ;  /* 0x0042000000007b1d */ /* 0x000fec0000010000 */
[----:B------:R-:W2:Y:S01]  /*7790*/  @P6 SYNCS.PHASECHK.TRANS64.TRYWAIT P0, [R112+URZ+0x140], R113 ;  /* 0x00014071700065a7 */ /* 0x000ea200080011ff */
[----:B------:R-:W-:Y:S01]  /*77a0*/  BSSY B1, `(.L_x_124) ;  /* 0x0000020000017945 */ /* 0x000fe20003800000 */
[----:B--2---:R-:W-:Y:S03]  /*77b0*/  @P6 SEL R100, RZ, 0x1, !P0 ;  /* 0x00000001ff646807 */ /* 0x004fe60004000000 */
[----:B------:R-:W-:Y:S05]  /*77c0*/  @!P6 BRA `(.L_x_125) ;  /* 0x000000000074e947 */ /* 0x000fea0003800000 */
[----:B------:R-:W-:Y:S01]  /*77d0*/  ISETP.NE.AND P1, PT, R101, RZ, PT ;  /* 0x000000ff6500720c */ /* 0x000fe20003f25270 */
[----:B------:R-:W2:Y:S01]  /*77e0*/  S2R R0, SR_CgaCtaId ;  /* 0x0000000000007919 */ /* 0x000ea20000008800 */
[----:B------:R-:W-:Y:S01]  /*77f0*/  ISETP.NE.AND P0, PT, R100, RZ, PT ;  /* 0x000000ff6400720c */ /* 0x000fe20003f05270 */
[----:B------:R-:W-:Y:S10]  /*7800*/  BSSY B0, `(.L_x_126) ;  /* 0x0000008000007945 */ /* 0x000ff40003800000 */
[----:B------:R-:W-:Y:S05]  /*7810*/  @P1 IMAD R2, R93, 0x1000, R84 ;  /* 0x000010005d021824 */ /* 0x000fea00078e0254 */
[----:B------:R-:W-:Y:S05]  /*7820*/  @P1 IADD3 R4, PT, PT, R2, UR44, RZ ;  /* 0x0000002c02041c10 */ /* 0x000fea000fffe0ff */
[----:B------:R-:W-:Y:S01]  /*7830*/  @P1 IMAD.IADD R4, R4, 0x1, R103 ;  /* 0x0000000104041824 */ /* 0x000fe200078e0267 */
[----:B------:R-:W-:Y:S06]  /*7840*/  @P0 BRA `(.L_x_127) ;  /* 0x00000000000c0947 */ /* 0x000fec0003800000 */
[----:B------:R-:W-:Y:S04]  /*7850*/  SHF.L.U32 R3, R91, 0x1f, RZ ;  /* 0x0000001f5b037819 */ /* 0x000fe800000006ff */
[----:B------:R-:W3:Y:S02]  /*7860*/  SYNCS.PHASECHK.TRANS64.TRYWAIT P0, [R112+URZ+0x140], R3 ;  /* 0x00014003700075a7 */ /* 0x000ee400080011ff */
[----:B---3--:R-:W-:Y:S05]  /*7870*/  @!P0 BRA `(.L_x_128) ;  /* 0x0000003800448947 */ /* 0x008fea0003800000 */
.L_x_127:
[----:B------:R-:W-:Y:S05]  /*7880*/  BSYNC B0 ;  /* 0x0000000000007941 */ /* 0x000fea0003800000 */
.L_x_126:
[----:B------:R-:W-:Y:S01]  /*7890*/  ISETP.NE.AND P0, PT, R101, RZ, PT ;  /* 0x000000ff6500720c */ /* 0x000fe20003f05270 */
[----:B---3--:R-:W-:Y:S02]  /*78a0*/  VIADD R3, R112, 0x160 ;  /* 0x0000016070037836 */ /* 0x008fe40000000000 */
[----:B------:R-:W-:Y:S03]  /*78b0*/  VIADD R93, R93, 0x1 ;  /* 0x000000015d5d7836 */ /* 0x000fe60000000000 */
[----:B--2---:R-:W-:Y:S07]  /*78c0*/  PRMT R0, R0, 0x654, R3 ;  /* 0x0000065400007816 */ /* 0x004fee0000000003 */
[----:B------:R2:W3:Y:S04]  /*78d0*/  @P0 LDS.128 R72, [R2+UR44+0x400] ;  /* 0x0004002c02480984 */ /* 0x0004e80008000c00 */
[----:B------:R2:W4:Y:S01]  /*78e0*/  @P0 LDS.128 R76, [R4+0x410] ;  /* 0x00041000044c0984 */ /* 0x0005220000000c00 */
        /* <DEDUP_REMOVED lines=10> */
[----:B--23--:R-:W-:Y:S02]  /*7990*/  LOP3.LUT R91, R91, R0, RZ, 0x3c, !PT ;  /* 0x000000005b5b7212 */ /* 0x00cfe400078e3cff */
.L_x_125:
[----:B------:R-:W-:Y:S05]  /*79a0*/  BSYNC B1 ;  /* 0x0000000000017941 */ /* 0x000fea0003800000 */
.L_x_124:
[----:B------:R-:W-:Y:S05]  /*79b0*/  VIADD R3, R39, 0x40 ;  /* 0x0000004027037836 */ /* 0x000fea0000000000 */
[----:B------:R-:W-:Y:S04]  /*79c0*/  SHF.R.U32.HI R3, RZ, 0x15, R3 ;  /* 0x00000015ff037819 */ /* 0x000fe80000011603 */
[----:B------:R-:W-:Y:S11]  /*79d0*/  LOP3.LUT P0, RZ, R3, 0x3, R86, 0x48, !PT ;  /* 0x0000000303ff7812 */ /* 0x000ff60007804856 */
[----:B------:R-:W-:Y:S02]  /*79e0*/  @!UPT UIADD3 URZ, UPT, UPT, URZ, URZ, URZ ;  /* 0x000000fffffff290 */ /* 0x000fe4000fffe0ff */
[----:B------:R-:W-:Y:S05]  /*79f0*/  @!P0 BRA `(.L_x_129) ;  /* 0x0000000000408947 */ /* 0x000fea0003800000 */
[----:B------:R-:W2:Y:S01]  /*7a00*/  LDCU.64 UR8, c[0x4][0x78] ;  /* 0x01000f00ff0877ac */ /* 0x000ea20008000a00 */
[----:B------:R-:W-:Y:S01]  /*7a10*/  MOV R3, 0x0 ;  /* 0x0000000000037802 */ /* 0x000fe20000000f00 */
[----:B------:R-:W-:Y:S02]  /*7a20*/  HFMA2 R12, -RZ, RZ, 0, 5.9604644775390625e-08 ;  /* 0x00000001ff0c7431 */ /* 0x000fe400000001ff */
[----:B------:R-:W-:Y:S02]  /*7a30*/  IMAD.MOV.U32 R8, RZ, RZ, 0x192 ;  /* 0x00000192ff087424 */ /* 0x000fe400078e00ff */
[----:B------:R-:W-:Y:S01]  /*7a40*/  IMAD.MOV.U32 R13, RZ, RZ, RZ ;  /* 0x000000ffff0d7224 */ /* 0x000fe200078e00ff */
[----:B------:R-:W3:Y:S01]  /*7a50*/  LDCU.64 UR6, c[0x4][0x80] ;  /* 0x01001000ff0677ac */ /* 0x000ee20008000a00 */
[----:B------:R-:W1:Y:S01]  /*7a60*/  LDC.64 R2, c[0x4][R3] ;  /* 0x0100000003027b82 */ /* 0x000e620000000a00 */
[----:B------:R-:W5:Y:S01]  /*7a70*/  LDCU.64 UR4, c[0x4][0x18] ;  /* 0x01000300ff0477ac */ /* 0x000f620008000a00 */
[----:B--2---:R-:W-:Y:S01]  /*7a80*/  MOV R5, UR9 ;  /* 0x0000000900057c02 */ /* 0x004fe20008000f00 */
[----:B------:R-:W-:Y:S01]  /*7a90*/  IMAD.U32 R4, RZ, RZ, UR8 ;  /* 0x00000008ff047e24 */ /* 0x000fe2000f8e00ff */
[----:B---3--:R-:W-:Y:S01]  /*7aa0*/  MOV R7, UR7 ;  /* 0x0000000700077c02 */ /* 0x008fe20008000f00 */
[----:B------:R-:W-:Y:S01]  /*7ab0*/  IMAD.U32 R6, RZ, RZ, UR6 ;  /* 0x00000006ff067e24 */ /* 0x000fe2000f8e00ff */
[----:B-----5:R-:W-:Y:S01]  /*7ac0*/  MOV R11, UR5 ;  /* 0x00000005000b7c02 */ /* 0x020fe20008000f00 */
[----:B------:R-:W-:Y:S02]  /*7ad0*/  IMAD.U32 R10, RZ, RZ, UR4 ;  /* 0x00000004ff0a7e24 */ /* 0x000fe4000f8e00ff */
[----:B------:R-:W-:Y:S07]  /*7ae0*/  LEPC R20, `(.L_x_129) ;  /* 0x000000001014794e */ /* 0x000fee0000000000 */
[----:B-1--4-:R-:W-:Y:S05]  /*7af0*/  CALL.ABS.NOINC R2 ;  /* 0x0000000002007343 */ /* 0x012fea0003c00000 */
.L_x_129:
        /* <DEDUP_REMOVED lines=14> */
[----:B------:R-:W-:Y:S01]  /*7be0*/  F2FP.F16.E5M2.UNPACK_B R54, R75 ;  /* 0x0000004bff36723e */ /* 0x000fe200020004ff */
[----:B------:R-:W-:Y:S01]  /*7bf0*/  LDTM.16dp32bit_t0_t15.x32 R4, tmem[UR4+0x40] ;  /* 0x00004004000479ee */ /* 0x000fe20008a80000 */
[----:B------:R-:W2:Y:S01]  /*7c00*/  LDTM.16dp32bit_t16_t31.x32 R4, tmem[UR4+0x60] ;  /* 0x00006004000479ee */ /* 0x000ea20008aa0000 */
[----:B------:R-:W-:Y:S01]  /*7c10*/  HADD2.F32 R46, -RZ, R46.H1_H1 ;  /* 0x3000002eff2e7230 */ /* 0x000fe20000004100 */
[----:B----4-:R-:W-:Y:S01]  /*7c20*/  F2FP.F16.E5M2.UNPACK_B R58, R76 ;  /* 0x0000004cff3a723e */ /* 0x010fe200020004ff */
[--C-:B------:R-:W-:Y:S01]  /*7c30*/  HADD2.F32 R49, -RZ, R50.reuse.H0_H0 ;  /* 0x20000032ff317230 */ /* 0x100fe20000004100 */
[----:B------:R-:W-:Y:S01]  /*7c40*/  F2FP.F16.E5M2.UNPACK_B R62, R77 ;  /* 0x0000004dff3e723e */ /* 0x000fe200020004ff */
[----:B------:R-:W-:Y:S01]  /*7c50*/  HADD2.F32 R50, -RZ, R50.H1_H1 ;  /* 0x30000032ff327230 */ /* 0x000fe20000004100 */
[----:B------:R-:W-:Y:S01]  /*7c60*/  F2FP.F16.E5M2.UNPACK_B R66, R78 ;  /* 0x0000004eff42723e */ /* 0x000fe200020004ff */
[--C-:B------:R-:W-:Y:S01]  /*7c70*/  HADD2.F32 R53, -RZ, R54.reuse.H0_H0 ;  /* 0x20000036ff357230 */ /* 0x100fe20000004100 */
[----:B------:R-:W-:Y:S01]  /*7c80*/  F2FP.F16.E5M2.UNPACK_B R70, R79 ;  /* 0x0000004fff46723e */ /* 0x000fe200020004ff */
[----:B------:R-:W-:Y:S01]  /*7c90*/  HADD2.F32 R54, -RZ, R54.H1_H1 ;  /* 0x30000036ff367230 */ /* 0x000fe20000004100 */
[----:B------:R-:W-:Y:S01]  /*7ca0*/  F2FP.F16.E5M2.UNPACK_B R56, R75.H1 ;  /* 0x0000004bff38723e */ /* 0x000fe200030004ff */
[--C-:B------:R-:W-:Y:S01]  /*7cb0*/  HADD2.F32 R57, -RZ, R58.reuse.H0_H0 ;  /* 0x2000003aff397230 */ /* 0x100fe20000004100 */
[----:B------:R-:W-:Y:S01]  /*7cc0*/  F2FP.F16.E5M2.UNPACK_B R60, R76.H1 ;  /* 0x0000004cff3c723e */ /* 0x000fe200030004ff */
[----:B------:R-:W-:Y:S01]  /*7cd0*/  HADD2.F32 R58, -RZ, R58.H1_H1 ;  /* 0x3000003aff3a7230 */ /* 0x000fe20000004100 */
[----:B------:R-:W-:Y:S01]  /*7ce0*/  F2FP.F16.E5M2.UNPACK_B R64, R77.H1 ;  /* 0x0000004dff40723e */ /* 0x000fe200030004ff */
[--C-:B------:R-:W-:Y:S01]  /*7cf0*/  HADD2.F32 R61, -RZ, R62.reuse.H0_H0 ;  /* 0x2000003eff3d7230 */ /* 0x100fe20000004100 */
[----:B------:R-:W-:Y:S01]  /*7d00*/  F2FP.F16.E5M2.UNPACK_B R68, R78.H1 ;  /* 0x0000004eff44723e */ /* 0x000fe200030004ff */
[----:B------:R-:W-:Y:S01]  /*7d10*/  HADD2.F32 R62, -RZ, R62.H1_H1 ;  /* 0x3000003eff3e7230 */ /* 0x000fe20000004100 */
[----:B------:R-:W-:Y:S01]  /*7d20*/  ISETP.NE.AND P0, PT, R97, RZ, PT ;  /* 0x000000ff6100720c */ /* 0x000fe20003f05270 */
[--C-:B------:R-:W-:Y:S01]  /*7d30*/  HADD2.F32 R65, -RZ, R66.reuse.H0_H0 ;  /* 0x20000042ff417230 */ /* 0x100fe20000004100 */
[----:B------:R-:W-:Y:S01]  /*7d40*/  ISETP.NE.AND P6, PT, R102, RZ, PT ;  /* 0x000000ff6600720c */ /* 0x000fe20003fc5270 */
[----:B------:R-:W-:Y:S02]  /*7d50*/  HADD2.F32 R66, -RZ, R66.H1_H1 ;  /* 0x30000042ff427230 */ /* 0x000fe40000004100 */
[--C-:B------:R-:W-:Y:S02]  /*7d60*/  HADD2.F32 R69, -RZ, R70.reuse.H0_H0 ;  /* 0x20000046ff457230 */ /* 0x100fe40000004100 */
[C---:B--2---:R-:W-:Y:S01]  /*7d70*/  FMUL R0, R38.reuse, R4 ;  /* 0x0000000426007220 */ /* 0x044fe20000400000 */
[C---:B------:R-:W-:Y:S01]  /*7d80*/  FMUL R2, R38.reuse, R5 ;  /* 0x0000000526027220 */ /* 0x040fe20000400000 */
[C---:B------:R-:W-:Y:S01]  /*7d90*/  FMUL R4, R38.reuse, R8 ;  /* 0x0000000826047220 */ /* 0x040fe20000400000 */
[C---:B------:R-:W-:Y:S01]  /*7da0*/  FMUL R5, R38.reuse, R9 ;  /* 0x0000000926057220 */ /* 0x040fe20000400000 */
[C---:B------:R-:W-:Y:S01]  /*7db0*/  FFMA R0, R41.reuse, R40, R0 ;  /* 0x0000002829007223 */ /* 0x040fe20000000000 */
[C---:B------:R-:W-:Y:S01]  /*7dc0*/  FFMA R2, R41.reuse, R43, R2 ;  /* 0x0000002b29027223 */ /* 0x040fe20000000002 */
        /* <DEDUP_REMOVED lines=10> */
[----:B------:R-:W-:Y:S02]  /*7e70*/  HADD2.F32 R70, -RZ, R70.H1_H1 ;  /* 0x30000046ff467230 */ /* 0x000fe40000004100 */
[C---:B------:R-:W-:Y:S01]  /*7e80*/  FMUL R28, R38.reuse, R32 ;  /* 0x00000020261c7220 */ /* 0x040fe20000400000 */
[C---:B------:R-:W-:Y:S01]  /*7e90*/  FMUL R29, R38.reuse, R33 ;  /* 0x00000021261d7220 */ /* 0x040fe20000400000 */
[C---:B------:R-:W-:Y:S01]  /*7ea0*/  FMUL R3, R38.reuse, R6 ;  /* 0x0000000626037220 */ /* 0x040fe20000400000 */
[C---:B------:R-:W-:Y:S01]  /*7eb0*/  FMUL R7, R38.reuse, R7 ;  /* 0x0000000726077220 */ /* 0x040fe20000400000 */
[--C-:B------:R-:W-:Y:S02]  /*7ec0*/  HADD2.F32 R47, -RZ, R48.reuse.H0_H0 ;  /* 0x20000030ff2f7230 */ /* 0x100fe40000004100 */
[C---:B------:R-:W-:Y:S01]  /*7ed0*/  FMUL R6, R38.reuse, R10 ;  /* 0x0000000a26067220 */ /* 0x040fe20000400000 */
[C---:B------:R-:W-:Y:S01]  /*7ee0*/  FFMA R3, R41.reuse, R42, R3 ;  /* 0x0000002a29037223 */ /* 0x040fe20000000003 */
[----:B------:R-:W-:Y:S02]  /*7ef0*/  HADD2.F32 R48, -RZ, R48.H1_H1 ;  /* 0x30000030ff307230 */ /* 0x000fe40000004100 */
[C---:B------:R-:W-:Y:S01]  /*7f00*/  FFMA R7, R41.reuse, R44, R7 ;  /* 0x0000002c29077223 */ /* 0x040fe20000000007 */
[C---:B------:R-:W-:Y:S01]  /*7f10*/  FFMA R4, R41.reuse, R45, R4 ;  /* 0x0000002d29047223 */ /* 0x040fe20000000004 */
[C---:B------:R-:W-:Y:S01]  /*7f20*/  FFMA R5, R41.reuse, R46, R5 ;  /* 0x0000002e29057223 */ /* 0x040fe20000000005 */
[----:B------:R-:W-:Y:S01]  /*7f30*/  FFMA R6, R41, R47, R6 ;  /* 0x0000002f29067223 */ /* 0x000fe20000000006 */
[----:B------:R-:W-:Y:S01]  /*7f40*/  FMUL R11, R38, R11 ;  /* 0x0000000b260b7220 */ /* 0x000fe20000400000 */
[----:B------:R-:W-:Y:S01]  /*7f50*/  F2FP.F16.E5M2.UNPACK_B R40, R79.H1 ;  /* 0x0000004fff28723e */ /* 0x000fe200030004ff */
[--C-:B------:R-:W-:Y:S01]  /*7f60*/  HADD2.F32 R51, -RZ, R52.reuse.H0_H0 ;  /* 0x20000034ff337230 */ /* 0x100fe20000004100 */
[----:B-1----:R-:W-:Y:S01]  /*7f70*/  F2FP.SATFINITE.E5M2.F32.PACK_AB_MERGE_C R105, R7, R3, RZ ;  /* 0x000000030769723e */ /* 0x002fe200048060ff */
[C---:B------:R-:W-:Y:S01]  /*7f80*/  FFMA R11, R41.reuse, R48, R11 ;  /* 0x00000030290b7223 */ /* 0x040fe2000000000b */
[C---:B------:R-:W-:Y:S01]  /*7f90*/  FFMA R8, R41.reuse, R49, R8 ;  /* 0x0000003129087223 */ /* 0x040fe20000000008 */
[----:B------:R-:W-:Y:S01]  /*7fa0*/  FFMA R9, R41, R50, R9 ;  /* 0x0000003229097223 */ /* 0x000fe20000000009 */
[----:B------:R-:W-:Y:S01]  /*7fb0*/  F2FP.SATFINITE.E5M2.F32.PACK_AB_MERGE_C R104, R2, R0, R105 ;  /* 0x000000000268723e */ /* 0x000fe20004806069 */
[----:B------:R-:W-:Y:S01]  /*7fc0*/  HADD2.F32 R52, -RZ, R52.H1_H1 ;  /* 0x30000034ff347230 */ /* 0x000fe20000004100 */
[----:B------:R-:W-:Y:S01]  /*7fd0*/  F2FP.SATFINITE.E5M2.F32.PACK_AB_MERGE_C R106, R11, R6, RZ ;  /* 0x000000060b6a723e */ /* 0x000fe200048060ff */
[C---:B------:R-:W-:Y:S01]  /*7fe0*/  FMUL R10, R38.reuse, R14 ;  /* 0x0000000e260a7220 */ /* 0x040fe20000400000 */
[C---:B------:R-:W-:Y:S01]  /*7ff0*/  FMUL R15, R38.reuse, R15 ;  /* 0x0000000f260f7220 */ /* 0x040fe20000400000 */
[--C-:B------:R-:W-:Y:S01]  /*8000*/  HADD2.F32 R55, -RZ, R56.reuse.H0_H0 ;  /* 0x20000038ff377230 */ /* 0x100fe20000004100 */
[----:B------:R-:W-:Y:S01]  /*8010*/  F2FP.SATFINITE.E5M2.F32.PACK_AB_MERGE_C R105, R5, R4, R106 ;  /* 0x000000040569723e */ /* 0x000fe2000480606a */
[C---:B------:R-:W-:Y:S01]  /*8020*/  FFMA R10, R41.reuse, R51, R10 ;  /* 0x00000033290a7223 */ /* 0x040fe2000000000a */
[C---:B------:R-:W-:Y:S01]  /*8030*/  FFMA R15, R41.reuse, R52, R15 ;  /* 0x00000034290f7223 */ /* 0x040fe2000000000f */
[C---:B------:R-:W-:Y:S01]  /*8040*/  FFMA R12, R41.reuse, R53, R12 ;  /* 0x00000035290c7223 */ /* 0x040fe2000000000c */
[C---:B------:R-:W-:Y:S01]  /*8050*/  FFMA R13, R41.reuse, R54, R13 ;  /* 0x00000036290d7223 */ /* 0x040fe2000000000d */
[----:B------:R-:W-:Y:S02]  /*8060*/  HADD2.F32 R56, -RZ, R56.H1_H1 ;  /* 0x30000038ff387230 */ /* 0x000fe40000004100 */
[C---:B------:R-:W-:Y:S01]  /*8070*/  FMUL R14, R38.reuse, R18 ;  /* 0x00000012260e7220 */ /* 0x040fe20000400000 */
[C---:B------:R-:W-:Y:S01]  /*8080*/  FMUL R19, R38.reuse, R19 ;  /* 0x0000001326137220 */ /* 0x040fe20000400000 */
[--C-:B------:R-:W-:Y:S02]  /*8090*/  HADD2.F32 R59, -RZ, R60.reuse.H0_H0 ;  /* 0x2000003cff3b7230 */ /* 0x100fe40000004100 */
[C---:B------:R-:W-:Y:S01]  /*80a0*/  FMUL R18, R38.reuse, R22 ;  /* 0x0000001626127220 */ /* 0x040fe20000400000 */
[C---:B------:R-:W-:Y:S01]  /*80b0*/  FFMA R14, R41.reuse, R55, R14 ;  /* 0x00000037290e7223 */ /* 0x040fe2000000000e */
[----:B------:R-:W-:Y:S02]  /*80c0*/  HADD2.F32 R60, -RZ, R60.H1_H1 ;  /* 0x3000003cff3c7230 */ /* 0x000fe40000004100 */
        /* <DEDUP_REMOVED lines=8> */
[C---:B------:R-:W-:Y:S01]  /*8150*/  FFMA R23, R41.reuse, R60, R23 ;  /* 0x0000003c29177223 */ /* 0x040fe20000000017 */
[C---:B------:R-:W-:Y:S01]  /*8160*/  FMUL R27, R38.reuse, R27 ;  /* 0x0000001b261b7220 */ /* 0x040fe20000400000 */
[C---:B------:R-:W-:Y:S01]  /*8170*/  FFMA R20, R41.reuse, R61, R20 ;  /* 0x0000003d29147223 */ /* 0x040fe20000000014 */
[C---:B------:R-:W-:Y:S01]  /*8180*/  FFMA R21, R41.reuse, R62, R21 ;  /* 0x0000003e29157223 */ /* 0x040fe20000000015 */
[--C-:B------:R-:W-:Y:S02]  /*8190*/  HADD2.F32 R67, -RZ, R68.reuse.H0_H0 ;  /* 0x20000044ff437230 */ /* 0x100fe40000004100 */
[----:B------:R-:W-:Y:S01]  /*81a0*/  FFMA R22, R41, R63, R22 ;  /* 0x0000003f29167223 */ /* 0x000fe20000000016 */
[----:B------:R-:W-:Y:S02]  /*81b0*/  HADD2.F32 R68, -RZ, R68.H1_H1 ;  /* 0x30000044ff447230 */ /* 0x000fe40000004100 */
[C---:B------:R-:W-:Y:S01]  /*81c0*/  FMUL R26, R38.reuse, R30 ;  /* 0x0000001e261a7220 */ /* 0x040fe20000400000 */
[----:B------:R-:W-:Y:S01]  /*81d0*/  F2FP.SATFINITE.E5M2.F32.PACK_AB_MERGE_C R107, R15, R10, RZ ;  /* 0x0000000a0f6b723e */ /* 0x000fe200048060ff */
        /* <DEDUP_REMOVED lines=8> */
[----:B------:R-:W-:Y:S01]  /*8260*/  F2FP.SATFINITE.E5M2.F32.PACK_AB_MERGE_C R106, R9, R8, R107 ;  /* 0x00000008096a723e */ /* 0x000fe2000480606b */
[----:B------:R-:W-:Y:S01]  /*8270*/  FFMA R31, R41, R68, R31 ;  /* 0x00000044291f7223 */ /* 0x000fe2000000001f */
[----:B------:R-:W-:Y:S01]  /*8280*/  FMUL R35, R38, R35 ;  /* 0x0000002326237220 */ /* 0x000fe20000400000 */
[----:B------:R-:W-:Y:S01]  /*8290*/  F2FP.SATFINITE.E5M2.F32.PACK_AB_MERGE_C R107, R19, R14, RZ ;  /* 0x0000000e136b723e */ /* 0x000fe200048060ff */
[C---:B------:R-:W-:Y:S01]  /*82a0*/  FFMA R28, R41.reuse, R69, R28 ;  /* 0x00000045291c7223 */ /* 0x040fe2000000001c */
[C---:B------:R-:W-:Y:S01]  /*82b0*/  FFMA R29, R41.reuse, R70, R29 ;  /* 0x00000046291d7223 */ /* 0x040fe2000000001d */
[C---:B------:R-:W-:Y:S01]  /*82c0*/  FFMA R30, R41.reuse, R43, R30 ;  /* 0x0000002b291e7223 */ /* 0x040fe2000000001e */
[----:B------:R-:W-:Y:S01]  /*82d0*/  FFMA R35, R41, R40, R35 ;  /* 0x0000002829237223 */ /* 0x000fe20000000023 */
        /* <DEDUP_REMOVED lines=21> */
[----:B------:R-:W-:Y:S02]  /*8430*/  UIADD3 UR4, UP0, UPT, UR62, 0x680, URZ ;  /* 0x000006803e047890 */ /* 0x000fe4000ff1e0ff */
[----:B------:R-:W-:Y:S02]  /*8440*/  UIADD3 UR9, UPT, UPT, UR49, 0x40, URZ ;  /* 0x0000004031097890 */ /* 0x000fe4000fffe0ff */
[----:B------:R-:W-:Y:S02]  /*8450*/  UIADD3 UR8, UPT, UPT, UR44, 0x5400, URZ ;  /* 0x000054002c087890 */ /* 0x000fe4000fffe0ff */
[----:B------:R-:W-:Y:S01]  /*8460*/  UIADD3.X UR5, UPT, UPT, URZ, UR63, URZ, UP0, !UPT ;  /* 0x0000003fff057290 */ /* 0x000fe200087fe4ff */
[----:B------:R-:W-:Y:S01]  /*8470*/  UMOV UR10, UR50 ;  /* 0x00000032000a7c82 */ /* 0x000fe20008000000 */
[----:B------:R-:W-:Y:S07]  /*8480*/  UMOV UR11, UR36 ;  /* 0x00000024000b7c82 */ /* 0x000fee0008000000 */
[----:B------:R2:W-:Y:S01]  /*8490*/  UTMASTG.3D [UR8], [UR4] ;  /* 0x00000008040073b5 */ /* 0x0005e20008010000 */
[----:B------:R0:W-:Y:S01]  /*84a0*/  UTMACMDFLUSH ;  /* 0x00000000000079b7 */ /* 0x0001e20000000000 */
[----:B--2---:R-:W-:Y:S04]  /*84b0*/  DEPBAR.LE SB0, 0x1 ;  /* 0x000080400000791a */ /* 0x004fe80000000000 */
.L_x_131:
[----:B------:R-:W-:Y:S05]  /*84c0*/  BSYNC.RECONVERGENT B0 ;  /* 0x0000000000007941 */ /* 0x000fea0003800200 */
.L_x_130:
        /* <DEDUP_REMOVED lines=16> */
.L_x_135:
[----:B------:R-:W-:Y:S05]  /*85d0*/  BSYNC B0 ;  /* 0x0000000000007941 */ /* 0x000fea0003800000 */
.L_x_134:
        /* <DEDUP_REMOVED lines=17> */
.L_x_133:
[----:B------:R-:W-:Y:S05]  /*86f0*/  BSYNC B1 ;  /* 0x0000000000017941 */ /* 0x000fea0003800000 */
.L_x_132:
        /* <DEDUP_REMOVED lines=21> */
.L_x_137:
        /* <DEDUP_REMOVED lines=18> */
[----:B------:R-:W-:Y:S01]  /*8970*/  ISETP.NE.AND P6, PT, R102, RZ, PT ;  /* 0x000000ff6600720c */ /* 0x000fe20003fc5270 */
[--C-:B------:R-:W-:Y:S01]  /*8980*/  HADD2.F32 R49, -RZ, R50.reuse.H0_H0 ;  /* 0x20000032ff317230 */ /* 0x100fe20000004100 */
[----:B----4-:R-:W-:Y:S01]  /*8990*/  F2FP.F16.E5M2.UNPACK_B R58, R76 ;  /* 0x0000004cff3a723e */ /* 0x010fe200020004ff */
[----:B------:R-:W-:Y:S01]  /*89a0*/  HADD2.F32 R50, -RZ, R50.H1_H1 ;  /* 0x30000032ff327230 */ /* 0x000fe20000004100 */
[----:B------:R-:W-:Y:S01]  /*89b0*/  F2FP.F16.E5M2.UNPACK_B R62, R77 ;  /* 0x0000004dff3e723e */ /* 0x000fe200020004ff */
[--C-:B------:R-:W-:Y:S01]  /*89c0*/  HADD2.F32 R53, -RZ, R54.reuse.H0_H0 ;  /* 0x20000036ff357230 */ /* 0x100fe20000004100 */
[----:B------:R-:W-:Y:S01]  /*89d0*/  F2FP.F16.E5M2.UNPACK_B R66, R78 ;  /* 0x0000004eff42723e */ /* 0x000fe200020004ff */
[----:B------:R-:W-:Y:S01]  /*89e0*/  HADD2.F32 R54, -RZ, R54.H1_H1 ;  /* 0x30000036ff367230 */ /* 0x000fe20000004100 */
[----:B------:R-:W-:Y:S01]  /*89f0*/  F2FP.F16.E5M2.UNPACK_B R70, R79 ;  /* 0x0000004fff46723e */ /* 0x000fe200020004ff */
[--C-:B------:R-:W-:Y:S01]  /*8a00*/  HADD2.F32 R57, -RZ, R58.reuse.H0_H0 ;  /* 0x2000003aff397230 */ /* 0x100fe20000004100 */
[----:B------:R-:W-:Y:S01]  /*8a10*/  F2FP.F16.E5M2.UNPACK_B R56, R75.H1 ;  /* 0x0000004bff38723e */ /* 0x000fe200030004ff */
[----:B------:R-:W-:Y:S01]  /*8a20*/  HADD2.F32 R58, -RZ, R58.H1_H1 ;  /* 0x3000003aff3a7230 */ /* 0x000fe20000004100 */
[----:B------:R-:W-:Y:S01]  /*8a30*/  F2FP.F16.E5M2.UNPACK_B R60, R76.H1 ;  /* 0x0000004cff3c723e */ /* 0x000fe200030004ff */
[--C-:B------:R-:W-:Y:S01]  /*8a40*/  HADD2.F32 R61, -RZ, R62.reuse.H0_H0 ;  /* 0x2000003eff3d7230 */ /* 0x100fe20000004100 */
[----:B------:R-:W-:Y:S01]  /*8a50*/  F2FP.F16.E5M2.UNPACK_B R64, R77.H1 ;  /* 0x0000004dff40723e */ /* 0x000fe200030004ff */
[----:B------:R-:W-:Y:S01]  /*8a60*/  HADD2.F32 R62, -RZ, R62.H1_H1 ;  /* 0x3000003eff3e7230 */ /* 0x000fe20000004100 */
[----:B------:R-:W-:Y:S01]  /*8a70*/  F2FP.F16.E5M2.UNPACK_B R68, R78.H1 ;  /* 0x0000004eff44723e */ /* 0x000fe200030004ff */
        /* <DEDUP_REMOVED lines=112> */
[----:B------:R-:W-:Y:S02]  /*9180*/  UIADD3 UR4, UPT, UPT, UR44, 0x4400, URZ ;  /* 0x000044002c047890 */ /* 0x000fe4000fffe0ff */
[----:B------:R-:W-:Y:S01]  /*9190*/  UIADD3 UR9, UPT, UPT, UR49, 0x80, URZ ;  /* 0x0000008031097890 */ /* 0x000fe2000fffe0ff */
[----:B------:R-:W-:Y:S01]  /*91a0*/  UMOV UR10, UR50 ;  /* 0x00000032000a7c82 */ /* 0x000fe20008000000 */
[----:B------:R-:W-:Y:S02]  /*91b0*/  UMOV UR11, UR36 ;  /* 0x00000024000b7c82 */ /* 0x000fe40008000000 */
        /* <DEDUP_REMOVED lines=8> */
.L_x_139:
[----:B------:R-:W-:Y:S05]  /*9240*/  BSYNC.RECONVERGENT B0 ;  /* 0x0000000000007941 */ /* 0x000fea0003800200 */
.L_x_138:
        /* <DEDUP_REMOVED lines=16> */
.L_x_143:
[----:B------:R-:W-:Y:S05]  /*9350*/  BSYNC B0 ;  /* 0x0000000000007941 */ /* 0x000fea0003800000 */
.L_x_142:
        /* <DEDUP_REMOVED lines=17> */
.L_x_141:
[----:B------:R-:W-:Y:S05]  /*9470*/  BSYNC B1 ;  /* 0x0000000000017941 */ /* 0x000fea0003800000 */
.L_x_140:
        /* <DEDUP_REMOVED lines=21> */
.L_x_145:
[----:B------:R-:W-:Y:S01]  /*95d0*/  ISETP.NE.AND P0, PT, R97, RZ, PT ;  /* 0x000000ff6100720c */ /* 0x000fe20003f05270 */
[----:B------:R-:W-:Y:S05]  /*95e0*/  WARPSYNC.ALL ;  /* 0x0000000000007948 */ /* 0x000fea0003800000 */
[----:B------:R-:W-:Y:S01]  /*95f0*/  R2UR UR4, R39 ;  /* 0x00000000270472ca */ /* 0x000fe200000e0000 */
[----:B------:R-:W2:Y:S01]  /*9600*/  S2UR UR6, SR_CgaCtaId ;  /* 0x00000000000679c3 */ /* 0x000ea20000008800 */
[-C--:B------:R-:W-:Y:S01]  /*9610*/  F2FP.F16.E5M2.UNPACK_B R42, R72.reuse ;  /* 0x00000048ff2a723e */ /* 0x080fe200020004ff */
[----:B------:R-:W-:Y:S01]  /*9620*/  BSSY.RECONVERGENT B0, `(.L_x_146) ;  /* 0x000009b000007945 */ /* 0x000fe20003800200 */
[----:B------:R-:W-:Y:S02]  /*9630*/  F2FP.F16.E5M2.UNPACK_B R72, R72.H1 ;  /* 0x00000048ff48723e */ /* 0x000fe400030004ff */
[-C--:B------:R-:W-:Y:S01]  /*9640*/  F2FP.F16.E5M2.UNPACK_B R46, R73.reuse ;  /* 0x00000049ff2e723e */ /* 0x080fe200020004ff */
[--C-:B------:R-:W-:Y:S01]  /*9650*/  HADD2.F32 R40, -RZ, R42.reuse.H0_H0 ;  /* 0x2000002aff287230 */ /* 0x100fe20000004100 */
[----:B------:R-:W-:Y:S01]  /*9660*/  F2FP.F16.E5M2.UNPACK_B R73, R73.H1 ;  /* 0x00000049ff49723e */ /* 0x000fe200030004ff */
[----:B------:R-:W-:Y:S01]  /*9670*/  HADD2.F32 R42, -RZ, R42.H1_H1 ;  /* 0x3000002aff2a7230 */ /* 0x000fe20000004100 */
[-C--:B------:R-:W-:Y:S01]  /*9680*/  F2FP.F16.E5M2.UNPACK_B R50, R74.reuse ;  /* 0x0000004aff32723e */ /* 0x080fe200020004ff */
[----:B------:R-:W-:Y:S01]  /*9690*/  HADD2.F32 R43, -RZ, R72.H0_H0 ;  /* 0x20000048ff2b7230 */ /* 0x000fe20000004100 */
[----:B------:R-:W-:Y:S01]  /*96a0*/  F2FP.F16.E5M2.UNPACK_B R74, R74.H1 ;  /* 0x0000004aff4a723e */ /* 0x000fe200030004ff */
[----:B------:R-:W-:Y:S01]  /*96b0*/  LDTM.16dp32bit_t0_t15.x32 R4, tmem[UR4+0xc0] ;  /* 0x0000c004000479ee */ /* 0x000fe20008a80000 */
[----:B------:R-:W3:Y:S01]  /*96c0*/  LDTM.16dp32bit_t16_t31.x32 R4, tmem[UR4+0xe0] ;  /* 0x0000e004000479ee */ /* 0x000ee20008aa0000 */
[----:B------:R-:W-:Y:S01]  /*96d0*/  NOP ;  /* 0x0000000000007918 */ /* 0x000fe20000000000 */
[--C-:B------:R-:W-:Y:S01]  /*96e0*/  HADD2.F32 R45, -RZ, R46.reuse.H0_H0 ;  /* 0x2000002eff2d7230 */ /* 0x100fe20000004100 */
[----:B------:R-:W-:Y:S01]  /*96f0*/  R2UR UR5, R71 ;  /* 0x00000000470572ca */ /* 0x000fe200000e0000 */
[----:B------:R-:W-:Y:S01]  /*9700*/  HADD2.F32 R46, -RZ, R46.H1_H1 ;  /* 0x3000002eff2e7230 */ /* 0x000fe20000004100 */
[----:B------:R-:W-:Y:S01]  /*9710*/  F2FP.F16.E5M2.UNPACK_B R54, R75 ;  /* 0x0000004bff36723e */ /* 0x000fe200020004ff */
        /* <DEDUP_REMOVED lines=10> */
[----:B------:R-:W-:Y:S01]  /*97c0*/  UIADD3 UR4, UPT, UPT, UR5, 0x1d0, URZ ;  /* 0x000001d005047890 */ /* 0x000fe2000fffe0ff */
[----:B------:R-:W-:Y:S01]  /*97d0*/  HADD2.F32 R59, -RZ, R58.H1_H1 ;  /* 0x3000003aff3b7230 */ /* 0x000fe20000004100 */
[----:B------:R-:W-:Y:S01]  /*97e0*/  F2FP.F16.E5M2.UNPACK_B R76, R76.H1 ;  /* 0x0000004cff4c723e */ /* 0x000fe200030004ff */
[--C-:B------:R-:W-:Y:S01]  /*97f0*/  HADD2.F32 R60, -RZ, R62.reuse.H0_H0 ;  /* 0x2000003eff3c7230 */ /* 0x100fe20000004100 */
[----:B------:R-:W-:Y:S01]  /*9800*/  F2FP.F16.E5M2.UNPACK_B R77, R77.H1 ;  /* 0x0000004dff4d723e */ /* 0x000fe200030004ff */
[----:B------:R-:W-:Y:S01]  /*9810*/  HADD2.F32 R63, -RZ, R62.H1_H1 ;  /* 0x3000003eff3f7230 */ /* 0x000fe20000004100 */
[----:B------:R-:W-:Y:S01]  /*9820*/  F2FP.F16.E5M2.UNPACK_B R78, R78.H1 ;  /* 0x0000004eff4e723e */ /* 0x000fe200030004ff */
[--C-:B------:R-:W-:Y:S01]  /*9830*/  HADD2.F32 R64, -RZ, R66.reuse.H0_H0 ;  /* 0x20000042ff407230 */ /* 0x100fe20000004100 */
[----:B--2---:R-:W-:Y:S01]  /*9840*/  UPRMT UR4, UR6, 0x654, UR4 ;  /* 0x0000065406047896 */ /* 0x004fe20008000004 */
        /* <DEDUP_REMOVED lines=8> */
[----:B------:R-:W-:Y:S01]  /*98d0*/  SYNCS.ARRIVE.TRANS64.RED.A1T0 RZ, [UR4], RZ ;  /* 0x000000ffffff79a7 */ /* 0x000fe20008100404 */
[C---:B------:R-:W-:Y:S01]  /*98e0*/  FMUL R16, R38.reuse, R16 ;  /* 0x0000001026107220 */ /* 0x040fe20000400000 */
[C---:B------:R-:W-:Y:S01]  /*98f0*/  FMUL R17, R38.reuse, R17 ;  /* 0x0000001126117220 */ /* 0x040fe20000400000 */
[C---:B------:R-:W-:Y:S01]  /*9900*/  FMUL R0, R38.reuse, R20 ;  /* 0x0000001426007220 */ /* 0x040fe20000400000 */
[C---:B------:R-:W-:Y:S01]  /*9910*/  FMUL R2, R38.reuse, R21 ;  /* 0x0000001526027220 */ /* 0x040fe20000400000 */
[C---:B------:R-:W-:Y:S01]  /*9920*/  FMUL R20, R38.reuse, R25 ;  /* 0x0000001926147220 */ /* 0x040fe20000400000 */
[----:B------:R-:W-:Y:S02]  /*9930*/  HADD2.F32 R67, -RZ, R66.H1_H1 ;  /* 0x30000042ff437230 */ /* 0x000fe40000004100 */
[C---:B------:R-:W-:Y:S01]  /*9940*/  FMUL R6, R38.reuse, R6 ;  /* 0x0000000626067220 */ /* 0x040fe20000400000 */
[----:B------:R-:W-:Y:S02]  /*9950*/  HADD2.F32 R44, -RZ, R72.H1_H1 ;  /* 0x30000048ff2c7230 */ /* 0x000fe40000004100 */
[C---:B------:R-:W-:Y:S01]  /*9960*/  FMUL R7, R38.reuse, R7 ;  /* 0x0000000726077220 */ /* 0x040fe20000400000 */
[--C-:B------:R-:W-:Y:S02]  /*9970*/  HADD2.F32 R47, -RZ, R73.reuse.H0_H0 ;  /* 0x20000049ff2f7230 */ /* 0x100fe40000004100 */
[C---:B------:R-:W-:Y:S01]  /*9980*/  FFMA R6, R41.reuse, R43, R6 ;  /* 0x0000002b29067223 */ /* 0x040fe20000000006 */
[--C-:B------:R-:W-:Y:S02]  /*9990*/  HADD2.F32 R40, -RZ, R68.reuse.H0_H0 ;  /* 0x20000044ff287230 */ /* 0x100fe40000004100 */
[C---:B------:R-:W-:Y:S01]  /*99a0*/  FFMA R7, R41.reuse, R44, R7 ;  /* 0x0000002c29077223 */ /* 0x040fe20000000007 */
[C---:B------:R-:W-:Y:S01]  /*99b0*/  FFMA R8, R41.reuse, R45, R8 ;  /* 0x0000002d29087223 */ /* 0x040fe20000000008 */
[----:B------:R-:W-:Y:S01]  /*99c0*/  FFMA R9, R41, R46, R9 ;  /* 0x0000002e29097223 */ /* 0x000fe20000000009 */
[----:B------:R-:W-:Y:S02]  /*99d0*/  HADD2.F32 R43, -RZ, R68.H1_H1 ;  /* 0x30000044ff2b7230 */ /* 0x000fe40000004100 */
[C---:B------:R-:W-:Y:S01]  /*99e0*/  FMUL R10, R38.reuse, R10 ;  /* 0x0000000a260a7220 */ /* 0x040fe20000400000 */
[----:B------:R-:W-:Y:S01]  /*99f0*/  HADD2.F32 R48, -RZ, R73.H1_H1 ;  /* 0x30000049ff307230 */ /* 0x000fe20000004100 */
[----:B------:R-:W-:Y:S01]  /*9a00*/  F2FP.SATFINITE.E5M2.F32.PACK_AB_MERGE_C R100, R7, R6, RZ ;  /* 0x000000060764723e */ /* 0x000fe200048060ff */
[C---:B------:R-:W-:Y:S01]  /*9a10*/  FMUL R7, R38.reuse, R24 ;  /* 0x0000001826077220 */ /* 0x040fe20000400000 */
[----:B------:R-:W-:Y:S01]  /*9a20*/  FFMA R10, R41, R47, R10 ;  /* 0x0000002f290a7223 */ /* 0x000fe2000000000a */
[C---:B------:R-:W-:Y:S01]  /*9a30*/  FMUL R24, R38.reuse, R29 ;  /* 0x0000001d26187220 */ /* 0x040fe20000400000 */
[----:B------:R-:W-:Y:S01]  /*9a40*/  F2FP.SATFINITE.E5M2.F32.PACK_AB_MERGE_C R100, R5, R4, R100 ;  /* 0x000000040564723e */ /* 0x000fe20004806064 */
[C---:B------:R-:W-:Y:S01]  /*9a50*/  FMUL R11, R38.reuse, R11 ;  /* 0x0000000b260b7220 */ /* 0x040fe20000400000 */
[--C-:B------:R-:W-:Y:S02]  /*9a60*/  HADD2.F32 R51, -RZ, R74.reuse.H0_H0 ;  /* 0x2000004aff337230 */ /* 0x100fe40000004100 */
[C---:B------:R-:W-:Y:S01]  /*9a70*/  FMUL R14, R38.reuse, R14 ;  /* 0x0000000e260e7220 */ /* 0x040fe20000400000 */
[----:B------:R-:W-:Y:S02]  /*9a80*/  HADD2.F32 R52, -RZ, R74.H1_H1 ;  /* 0x3000004aff347230 */ /* 0x000fe40000004100 */
[C---:B------:R-:W-:Y:S01]  /*9a90*/  FFMA R11, R41.reuse, R48, R11 ;  /* 0x00000030290b7223 */ /* 0x040fe2000000000b */
[C---:B------:R-:W-:Y:S01]  /*9aa0*/  FFMA R12, R41.reuse, R49, R12 ;  /* 0x00000031290c7223 */ /* 0x040fe2000000000c */
[C---:B------:R-:W-:Y:S01]  /*9ab0*/  FFMA R13, R41.reuse, R50, R13 ;  /* 0x00000032290d7223 */ /* 0x040fe2000000000d */
[----:B------:R-:W-:Y:S01]  /*9ac0*/  FFMA R14, R41, R51, R14 ;  /* 0x00000033290e7223 */ /* 0x000fe2000000000e */
[C---:B------:R-:W-:Y:S01]  /*9ad0*/  FMUL R15, R38.reuse, R15 ;  /* 0x0000000f260f7220 */ /* 0x040fe20000400000 */
[--C-:B------:R-:W-:Y:S01]  /*9ae0*/  HADD2.F32 R55, -RZ, R75.reuse.H0_H0 ;  /* 0x2000004bff377230 */ /* 0x100fe20000004100 */
[----:B------:R-:W-:Y:S01]  /*9af0*/  F2FP.SATFINITE.E5M2.F32.PACK_AB_MERGE_C R101, R11, R10, RZ ;  /* 0x0000000a0b65723e */ /* 0x000fe200048060ff */
[----:B------:R-:W-:Y:S02]  /*9b00*/  HADD2.F32 R56, -RZ, R75.H1_H1 ;  /* 0x3000004bff387230 */ /* 0x000fe40000004100 */
[C---:B------:R-:W-:Y:S01]  /*9b10*/  FFMA R15, R41.reuse, R52, R15 ;  /* 0x00000034290f7223 */ /* 0x040fe2000000000f */
[----:B------:R-:W-:Y:S01]  /*9b20*/  FFMA R16, R41, R53, R16 ;  /* 0x0000003529107223 */ /* 0x000fe20000000010 */
[----:B------:R-:W-:Y:S01]  /*9b30*/  F2FP.SATFINITE.E5M2.F32.PACK_AB_MERGE_C R101, R9, R8, R101 ;  /* 0x000000080965723e */ /* 0x000fe20004806065 */
[----:B------:R-:W-:Y:S01]  /*9b40*/  FFMA R17, R41, R54, R17 ;  /* 0x0000003629117223 */ /* 0x000fe20000000011 */
[C---:B------:R-:W-:Y:S01]  /*9b50*/  FMUL R18, R38.reuse, R18 ;  /* 0x0000001226127220 */ /* 0x040fe20000400000 */
[----:B------:R-:W-:Y:S01]  /*9b60*/  F2FP.SATFINITE.E5M2.F32.PACK_AB_MERGE_C R102, R15, R14, RZ ;  /* 0x0000000e0f66723e */ /* 0x000fe200048060ff */
[C---:B------:R-:W-:Y:S01]  /*9b70*/  FMUL R19, R38.reuse, R19 ;  /* 0x0000001326137220 */ /* 0x040fe20000400000 */
[--C-:B------:R-:W-:Y:S02]  /*9b80*/  HADD2.F32 R58, -RZ, R76.reuse.H0_H0 ;  /* 0x2000004cff3a7230 */ /* 0x100fe40000004100 */
[----:B------:R-:W-:Y:S01]  /*9b90*/  FFMA R18, R41, R55, R18 ;  /* 0x0000003729127223 */ /* 0x000fe20000000012 */
[----:B------:R-:W-:Y:S01]  /*9ba0*/  F2FP.SATFINITE.E5M2.F32.PACK_AB_MERGE_C R102, R13, R12, R102 ;  /* 0x0000000c0d66723e */ /* 0x000fe20004806066 */
[C---:B------:R-:W-:Y:S01]  /*9bb0*/  FFMA R19, R41.reuse, R56, R19 ;  /* 0x0000003829137223 */ /* 0x040fe20000000013 */
[----:B------:R-:W-:Y:S02]  /*9bc0*/  HADD2.F32 R61, -RZ, R76.H1_H1 ;  /* 0x3000004cff3d7230 */ /* 0x000fe40000004100 */
[C---:B------:R-:W-:Y:S01]  /*9bd0*/  FMUL R3, R38.reuse, R22 ;  /* 0x0000001626037220 */ /* 0x040fe20000400000 */
        /* <DEDUP_REMOVED lines=10> */
[C---:B------:R-:W-:Y:S01]  /*9c80*/  FMUL R23, R38.reuse, R28 ;  /* 0x0000001c26177220 */ /* 0x040fe20000400000 */
[----:B------:R-:W-:Y:S01]  /*9c90*/  F2FP.F16.E5M2.UNPACK_B R79, R79.H1 ;  /* 0x0000004fff4f723e */ /* 0x000fe200030004ff */
        /* <DEDUP_REMOVED lines=9> */
[C---:B------:R-:W-:Y:S01]  /*9d30*/  FFMA R24, R41.reuse, R67, R24 ;  /* 0x0000004329187223 */ /* 0x040fe20000000018 */
[C---:B------:R-:W-:Y:S01]  /*9d40*/  FMUL R28, R38.reuse, R33 ;  /* 0x00000021261c7220 */ /* 0x040fe20000400000 */
[--C-:B------:R-:W-:Y:S02]  /*9d50*/  HADD2.F32 R42, -RZ, R79.reuse.H0_H0 ;  /* 0x2000004fff2a7230 */ /* 0x100fe40000004100 */
[C---:B------:R-:W-:Y:S01]  /*9d60*/  FFMA R25, R41.reuse, R66, R25 ;  /* 0x0000004229197223 */ /* 0x040fe20000000019 */
[----:B------:R-:W-:Y:S02]  /*9d70*/  HADD2.F32 R71, -RZ, R79.H1_H1 ;  /* 0x3000004fff477230 */ /* 0x000fe40000004100 */
[C---:B------:R-:W-:Y:S01]  /*9d80*/  FMUL R29, R38.reuse, R34 ;  /* 0x00000022261d7220 */ /* 0x040fe20000400000 */
        /* <DEDUP_REMOVED lines=9> */
[----:B-1----:R-:W-:Y:S01]  /*9e20*/  F2FP.SATFINITE.E5M2.F32.PACK_AB_MERGE_C R105, R22, R21, RZ ;  /* 0x000000151669723e */ /* 0x002fe200048060ff */
[----:B------:R1:W-:Y:S01]  /*9e30*/  STS.128 [R84+UR44+0x5400], R100 ;  /* 0x0054006454007988 */ /* 0x0003e20008000c2c */
[----:B------:R-:W-:Y:S02]  /*9e40*/  F2FP.SATFINITE.E5M2.F32.PACK_AB_MERGE_C R64, R26, R25, RZ ;  /* 0x000000191a40723e */ /* 0x000fe400048060ff */
[----:B------:R-:W-:Y:S02]  /*9e50*/  F2FP.SATFINITE.E5M2.F32.PACK_AB_MERGE_C R67, R30, R29, RZ ;  /* 0x0000001d1e43723e */ /* 0x000fe400048060ff */
[----:B------:R-:W-:Y:S02]  /*9e60*/  F2FP.SATFINITE.E5M2.F32.PACK_AB_MERGE_C R104, R2, R0, R3 ;  /* 0x000000000268723e */ /* 0x000fe40004806003 */
[----:B------:R-:W-:Y:S02]  /*9e70*/  F2FP.SATFINITE.E5M2.F32.PACK_AB_MERGE_C R105, R20, R7, R105 ;  /* 0x000000071469723e */ /* 0x000fe40004806069 */
[----:B------:R-:W-:Y:S02]  /*9e80*/  F2FP.SATFINITE.E5M2.F32.PACK_AB_MERGE_C R106, R24, R23, R64 ;  /* 0x00000017186a723e */ /* 0x000fe40004806040 */
[----:B------:R-:W-:Y:S02]  /*9e90*/  F2FP.SATFINITE.E5M2.F32.PACK_AB_MERGE_C R107, R28, R27, R67 ;  /* 0x0000001b1c6b723e */ /* 0x000fe40004806043 */
[----:B------:R-:W-:Y:S03]  /*9ea0*/  IADD3 R36, PT, PT, R36, 0x1, RZ ;  /* 0x0000000124247810 */ /* 0x000fe60007ffe0ff */
        /* <DEDUP_REMOVED lines=18> */
.L_x_147:
[----:B------:R-:W-:Y:S05]  /*9fd0*/  BSYNC.RECONVERGENT B0 ;  /* 0x0000000000007941 */ /* 0x000fea0003800200 */
.L_x_146:
[----:B------:R-:W-:Y:S01]  /*9fe0*/  R2UR UR4, R87 ;  /* 0x00000000570472ca */ /* 0x000fe200000e0000 */
[----:B------:R-:W-:Y:S01]  /*9ff0*/  BAR.SYNC.DEFER_BLOCKING 0x1, 0x80 ;  /* 0x0042000000007b1d */ /* 0x000fe20000010000 */
[C---:B------:R-:W-:Y:S01]  /*a000*/  ISETP.NE.AND P0, PT, R89.reuse, 0x2, PT ;  /* 0x000000025900780c */ /* 0x040fe20003f05270 */
[----:B------:R-:W-:Y:S01]  /*a010*/  UISETP.NE.AND UP0, UPT, UR45, URZ, UPT ;  /* 0x000000ff2d00728c */ /* 0x000fe2000bf05270 */
[----:B------:R-:W-:Y:S01]  /*a020*/  ISETP.NE.AND P1, PT, R36, 0x4, PT ;  /* 0x000000042400780c */ /* 0x000fe20003f25270 */
[----:B------:R-:W-:Y:S01]  /*a030*/  UIADD3 UR20, UPT, UPT, UR37, UR59, URZ ;  /* 0x0000003b25147290 */ /* 0x000fe2000fffe0ff */
[----:B------:R-:W-:Y:S02]  /*a040*/  SEL R5, RZ, 0x1, P0 ;  /* 0x00000001ff057807 */ /* 0x000fe40000000000 */
[----:B------:R-:W-:Y:S02]  /*a050*/  SEL R3, RZ, 0x1, P1 ;  /* 0x00000001ff037807 */ /* 0x000fe40000800000 */
[----:B------:R-:W-:Y:S02]  /*a060*/  LOP3.LUT R92, R92, R5, RZ, 0x3c, !PT ;  /* 0x000000055c5c7212 */ /* 0x000fe400078e3cff */
[----:B------:R-:W-:Y:S01]  /*a070*/  LOP3.LUT R94, R94, R3, RZ, 0x3c, !PT ;  /* 0x000000035e5e7212 */ /* 0x000fe200078e3cff */
[----:B------:R-:W-:Y:S01]  /*a080*/  UIADD3 UR16, UPT, UPT, UR38, UR4, URZ ;  /* 0x0000000426107290 */ /* 0x000fe2000fffe0ff */
[----:B------:R-:W-:Y:S02]  /*a090*/  SEL R89, R89, RZ, P0 ;  /* 0x000000ff59597207 */ /* 0x000fe40000000000 */
[----:B------:R-:W-:Y:S01]  /*a0a0*/  SEL R36, R36, RZ, P1 ;  /* 0x000000ff24247207 */ /* 0x000fe20000800000 */
[----:B------:R-:W-:Y:S01]  /*a0b0*/  UMOV UR36, UR58 ;  /* 0x0000003a00247c82 */ /* 0x000fe20008000000 */
[----:B------:R-:W-:Y:S07]  /*a0c0*/  BRA.U UP0, `(.L_x_148) ;  /* 0xffffffb900e07547 */ /* 0x000fee000b83ffff */
[----:B------:R-:W-:Y:S05]  /*a0d0*/  EXIT ;  /* 0x000000000000794d */ /* 0x000fea0003800000 */
.L_x_25:
[----:B--2---:R2:W3:Y:S02]  /*a0e0*/  SYNCS.PHASECHK.TRANS64.TRYWAIT P0, [R0+URZ+0x200], R3 ;  /* 0x00020003000075a7 */ /* 0x0044e400080011ff */
[----:B---3--:R-:W-:Y:S05]  /*a0f0*/  @!P0 NANOSLEEP.SYNCS 0x989680 ;  /* 0x009896800000895d */ /* 0x008fea0003900000 */
[----:B------:R-:W3:Y:S02]  /*a100*/  @!P0 SYNCS.PHASECHK.TRANS64 P0, [R0+URZ+0x200], R3 ;  /* 0x00020003000085a7 */ /* 0x000ee400080010ff */
[----:B---3--:R-:W-:Y:S05]  /*a110*/  @!P0 BRA `(.L_x_25) ;  /* 0xfffffffc00f08947 */ /* 0x008fea000383ffff */
[----:B------:R-:W-:Y:S05]  /*a120*/  BRA `(.L_x_149) ;  /* 0xffffff7800747947 */ /* 0x000fea000383ffff */
.L_x_28:
[----:B--2---:R-:W-:-:S07]  /*a130*/  MOV R0, UR33 ;  /* 0x0000002100007c02 */ /* 0x004fce0008000f00 */
.L_x_150:
[----:B--2---:R2:W3:Y:S02]  /*a140*/  SYNCS.PHASECHK.TRANS64.TRYWAIT P0, [R0+URZ+0xa0], R3 ;  /* 0x0000a003000075a7 */ /* 0x0044e400080011ff */
[----:B---3--:R-:W-:Y:S05]  /*a150*/  @!P0 NANOSLEEP.SYNCS 0x989680 ;  /* 0x009896800000895d */ /* 0x008fea0003900000 */
[----:B------:R-:W3:Y:S02]  /*a160*/  @!P0 SYNCS.PHASECHK.TRANS64 P0, [R0+URZ+0xa0], R3 ;  /* 0x0000a003000085a7 */ /* 0x000ee400080010ff */
[----:B---3--:R-:W-:Y:S05]  /*a170*/  @!P0 BRA `(.L_x_150) ;  /* 0xfffffffc00f08947 */ /* 0x008fea000383ffff */
[----:B------:R-:W-:Y:S05]  /*a180*/  BRA `(.L_x_27) ;  /* 0xffffff7800b47947 */ /* 0x000fea000383ffff */
.L_x_35:
[----:B-1----:R-:W-:-:S07]  /*a190*/  MOV R0, UR17 ;  /* 0x0000001100007c02 */ /* 0x002fce0008000f00 */
.L_x_151:
[----:B-1----:R1:W2:Y:S02]  /*a1a0*/  SYNCS.PHASECHK.TRANS64.TRYWAIT P0, [R0+URZ+0xa0], R3 ;  /* 0x0000a003000075a7 */ /* 0x0022a400080011ff */
[----:B--2---:R-:W-:Y:S05]  /*a1b0*/  @!P0 NANOSLEEP.SYNCS 0x989680 ;  /* 0x009896800000895d */ /* 0x004fea0003900000 */
[----:B------:R-:W2:Y:S02]  /*a1c0*/  @!P0 SYNCS.PHASECHK.TRANS64 P0, [R0+URZ+0xa0], R3 ;  /* 0x0000a003000085a7 */ /* 0x000ea400080010ff */
[----:B--2---:R-:W-:Y:S05]  /*a1d0*/  @!P0 BRA `(.L_x_151) ;  /* 0xfffffffc00f08947 */ /* 0x004fea000383ffff */
[----:B------:R-:W-:Y:S05]  /*a1e0*/  BRA `(.L_x_34) ;  /* 0xffffff7c00707947 */ /* 0x000fea000383ffff */
.L_x_40:
[----:B-1----:R1:W2:Y:S02]  /*a1f0*/  SYNCS.PHASECHK.TRANS64.TRYWAIT P0, [R3+URZ+0x190], R0 ;  /* 0x00019000030075a7 */ /* 0x0022a400080011ff */
[----:B--2---:R-:W-:Y:S05]  /*a200*/  @!P0 NANOSLEEP.SYNCS 0x989680 ;  /* 0x009896800000895d */ /* 0x004fea0003900000 */
[----:B------:R-:W2:Y:S02]  /*a210*/  @!P0 SYNCS.PHASECHK.TRANS64 P0, [R3+URZ+0x190], R0 ;  /* 0x00019000030085a7 */ /* 0x000ea400080010ff */
[----:B--2---:R-:W-:Y:S05]  /*a220*/  @!P0 BRA `(.L_x_40) ;  /* 0xfffffffc00f08947 */ /* 0x004fea000383ffff */
[----:B------:R-:W-:Y:S05]  /*a230*/  BRA `(.L_x_152) ;  /* 0xffffff8000107947 */ /* 0x000fea000383ffff */
.L_x_44:
[----:B-1----:R-:W-:-:S07]  /*a240*/  MOV R0, UR4 ;  /* 0x0000000400007c02 */ /* 0x002fce0008000f00 */
.L_x_153:
[----:B-1----:R1:W2:Y:S02]  /*a250*/  SYNCS.PHASECHK.TRANS64.TRYWAIT P0, [R0+URZ], R3 ;  /* 0x00000003000075a7 */ /* 0x0022a400080011ff */
[----:B--2---:R-:W-:Y:S05]  /*a260*/  @!P0 NANOSLEEP.SYNCS 0x989680 ;  /* 0x009896800000895d */ /* 0x004fea0003900000 */
[----:B------:R-:W2:Y:S02]  /*a270*/  @!P0 SYNCS.PHASECHK.TRANS64 P0, [R0+URZ], R3 ;  /* 0x00000003000085a7 */ /* 0x000ea400080010ff */
[----:B--2---:R-:W-:Y:S05]  /*a280*/  @!P0 BRA `(.L_x_153) ;  /* 0xfffffffc00f08947 */ /* 0x004fea000383ffff */
[----:B------:R-:W-:Y:S05]  /*a290*/  BRA `(.L_x_154) ;  /* 0xffffff8400b87947 */ /* 0x000fea000383ffff */
.L_x_45:
[----:B------:R-:W-:-:S07]  /*a2a0*/  MOV R0, UR5 ;  /* 0x0000000500007c02 */ /* 0x000fce0008000f00 */
.L_x_155:
[----:B-1----:R1:W2:Y:S02]  /*a2b0*/  SYNCS.PHASECHK.TRANS64.TRYWAIT P0, [R0+URZ], R3 ;  /* 0x00000003000075a7 */ /* 0x0022a400080011ff */
[----:B--2---:R-:W-:Y:S05]  /*a2c0*/  @!P0 NANOSLEEP.SYNCS 0x989680 ;  /* 0x009896800000895d */ /* 0x004fea0003900000 */
[----:B------:R-:W2:Y:S02]  /*a2d0*/  @!P0 SYNCS.PHASECHK.TRANS64 P0, [R0+URZ], R3 ;  /* 0x00000003000085a7 */ /* 0x000ea400080010ff */
[----:B--2---:R-:W-:Y:S05]  /*a2e0*/  @!P0 BRA `(.L_x_155) ;  /* 0xfffffffc00f08947 */ /* 0x004fea000383ffff */
[----:B------:R-:W-:Y:S05]  /*a2f0*/  BRA `(.L_x_156) ;  /* 0xffffff8400c47947 */ /* 0x000fea000383ffff */
.L_x_46:
[----:B------:R-:W-:-:S07]  /*a300*/  MOV R0, UR5 ;  /* 0x0000000500007c02 */ /* 0x000fce0008000f00 */
.L_x_157:
[----:B-1----:R1:W2:Y:S02]  /*a310*/  SYNCS.PHASECHK.TRANS64.TRYWAIT P0, [R0+URZ], R3 ;  /* 0x00000003000075a7 */ /* 0x0022a400080011ff */
[----:B--2---:R-:W-:Y:S05]  /*a320*/  @!P0 NANOSLEEP.SYNCS 0x989680 ;  /* 0x009896800000895d */ /* 0x004fea0003900000 */
[----:B------:R-:W2:Y:S02]  /*a330*/  @!P0 SYNCS.PHASECHK.TRANS64 P0, [R0+URZ], R3 ;  /* 0x00000003000085a7 */ /* 0x000ea400080010ff */
[----:B--2---:R-:W-:Y:S05]  /*a340*/  @!P0 BRA `(.L_x_157) ;  /* 0xfffffffc00f08947 */ /* 0x004fea000383ffff */
[----:B------:R-:W-:Y:S05]  /*a350*/  BRA `(.L_x_158) ;  /* 0xffffff8400d07947 */ /* 0x000fea000383ffff */
.L_x_47:
[----:B------:R-:W-:-:S07]  /*a360*/  MOV R0, UR5 ;  /* 0x0000000500007c02 */ /* 0x000fce0008000f00 */
.L_x_159:
[----:B-1----:R1:W2:Y:S02]  /*a370*/  SYNCS.PHASECHK.TRANS64.TRYWAIT P0, [R0+URZ], R3 ;  /* 0x00000003000075a7 */ /* 0x0022a400080011ff */
[----:B--2---:R-:W-:Y:S05]  /*a380*/  @!P0 NANOSLEEP.SYNCS 0x989680 ;  /* 0x009896800000895d */ /* 0x004fea0003900000 */
[----:B------:R-:W2:Y:S02]  /*a390*/  @!P0 SYNCS.PHASECHK.TRANS64 P0, [R0+URZ], R3 ;  /* 0x00000003000085a7 */ /* 0x000ea400080010ff */
[----:B--2---:R-:W-:Y:S05]  /*a3a0*/  @!P0 BRA `(.L_x_159) ;  /* 0xfffffffc00f08947 */ /* 0x004fea000383ffff */
[----:B------:R-:W-:Y:S05]  /*a3b0*/  BRA `(.L_x_160) ;  /* 0xffffff8400dc7947 */ /* 0x000fea000383ffff */
.L_x_48:
[----:B------:R-:W-:-:S07]  /*a3c0*/  MOV R0, UR5 ;  /* 0x0000000500007c02 */ /* 0x000fce0008000f00 */
.L_x_161:
[----:B-1----:R1:W2:Y:S02]  /*a3d0*/  SYNCS.PHASECHK.TRANS64.TRYWAIT P0, [R0+URZ], R3 ;  /* 0x00000003000075a7 */ /* 0x0022a400080011ff */
[----:B--2---:R-:W-:Y:S05]  /*a3e0*/  @!P0 NANOSLEEP.SYNCS 0x989680 ;  /* 0x009896800000895d */ /* 0x004fea0003900000 */
[----:B------:R-:W2:Y:S02]  /*a3f0*/  @!P0 SYNCS.PHASECHK.TRANS64 P0, [R0+URZ], R3 ;  /* 0x00000003000085a7 */ /* 0x000ea400080010ff */
[----:B--2---:R-:W-:Y:S05]  /*a400*/  @!P0 BRA `(.L_x_161) ;  /* 0xfffffffc00f08947 */ /* 0x004fea000383ffff */
[----:B------:R-:W-:Y:S05]  /*a410*/  BRA `(.L_x_162) ;  /* 0xffffff8400e87947 */ /* 0x000fea000383ffff */
.L_x_49:
[----:B------:R-:W-:-:S07]  /*a420*/  MOV R0, UR5 ;  /* 0x0000000500007c02 */ /* 0x000fce0008000f00 */
.L_x_163:
[----:B-1----:R1:W2:Y:S02]  /*a430*/  SYNCS.PHASECHK.TRANS64.TRYWAIT P0, [R0+URZ], R3 ;  /* 0x00000003000075a7 */ /* 0x0022a400080011ff */
[----:B--2---:R-:W-:Y:S05]  /*a440*/  @!P0 NANOSLEEP.SYNCS 0x989680 ;  /* 0x009896800000895d */ /* 0x004fea0003900000 */
[----:B------:R-:W2:Y:S02]  /*a450*/  @!P0 SYNCS.PHASECHK.TRANS64 P0, [R0+URZ], R3 ;  /* 0x00000003000085a7 */ /* 0x000ea400080010ff */
[----:B--2---:R-:W-:Y:S05]  /*a460*/  @!P0 BRA `(.L_x_163) ;  /* 0xfffffffc00f08947 */ /* 0x004fea000383ffff */
[----:B------:R-:W-:Y:S05]  /*a470*/  BRA `(.L_x_164) ;  /* 0xffffff8400f47947 */ /* 0x000fea000383ffff */
.L_x_50:
[----:B------:R-:W-:-:S07]  /*a480*/  MOV R0, UR5 ;  /* 0x0000000500007c02 */ /* 0x000fce0008000f00 */
.L_x_165:
[----:B-1----:R1:W2:Y:S02]  /*a490*/  SYNCS.PHASECHK.TRANS64.TRYWAIT P0, [R0+URZ], R3 ;  /* 0x00000003000075a7 */ /* 0x0022a400080011ff */
[----:B--2---:R-:W-:Y:S05]  /*a4a0*/  @!P0 NANOSLEEP.SYNCS 0x989680 ;  /* 0x009896800000895d */ /* 0x004fea0003900000 */
[----:B------:R-:W2:Y:S02]  /*a4b0*/  @!P0 SYNCS.PHASECHK.TRANS64 P0, [R0+URZ], R3 ;  /* 0x00000003000085a7 */ /* 0x000ea400080010ff */
[----:B--2---:R-:W-:Y:S05]  /*a4c0*/  @!P0 BRA `(.L_x_165) ;  /* 0xfffffffc00f08947 */ /* 0x004fea000383ffff */
[----:B------:R-:W-:Y:S05]  /*a4d0*/  BRA `(.L_x_166) ;  /* 0xffffff8800007947 */ /* 0x000fea000383ffff */
.L_x_51:
[----:B------:R-:W-:-:S07]  /*a4e0*/  MOV R0, UR5 ;  /* 0x0000000500007c02 */ /* 0x000fce0008000f00 */
.L_x_167:
[----:B-1----:R1:W2:Y:S02]  /*a4f0*/  SYNCS.PHASECHK.TRANS64.TRYWAIT P0, [R0+URZ], R3 ;  /* 0x00000003000075a7 */ /* 0x0022a400080011ff */
[----:B--2---:R-:W-:Y:S05]  /*a500*/  @!P0 NANOSLEEP.SYNCS 0x989680 ;  /* 0x009896800000895d */ /* 0x004fea0003900000 */
[----:B------:R-:W2:Y:S02]  /*a510*/  @!P0 SYNCS.PHASECHK.TRANS64 P0, [R0+URZ], R3 ;  /* 0x00000003000085a7 */ /* 0x000ea400080010ff */
[----:B--2---:R-:W-:Y:S05]  /*a520*/  @!P0 BRA `(.L_x_167) ;  /* 0xfffffffc00f08947 */ /* 0x004fea000383ffff */
[----:B------:R-:W-:Y:S05]  /*a530*/  BRA `(.L_x_168) ;  /* 0xffffff88000c7947 */ /* 0x000fea000383ffff */
.L_x_52:
[----:B------:R-:W-:-:S07]  /*a540*/  MOV R0, UR5 ;  /* 0x0000000500007c02 */ /* 0x000fce0008000f00 */
.L_x_169:
[----:B-1----:R1:W2:Y:S02]  /*a550*/  SYNCS.PHASECHK.TRANS64.TRYWAIT P0, [R0+URZ], R3 ;  /* 0x00000003000075a7 */ /* 0x0022a400080011ff */
[----:B--2---:R-:W-:Y:S05]  /*a560*/  @!P0 NANOSLEEP.SYNCS 0x989680 ;  /* 0x009896800000895d */ /* 0x004fea0003900000 */
[----:B------:R-:W2:Y:S02]  /*a570*/  @!P0 SYNCS.PHASECHK.TRANS64 P0, [R0+URZ], R3 ;  /* 0x00000003000085a7 */ /* 0x000ea400080010ff */
[----:B--2---:R-:W-:Y:S05]  /*a580*/  @!P0 BRA `(.L_x_169) ;  /* 0xfffffffc00f08947 */ /* 0x004fea000383ffff */
[----:B------:R-:W-:Y:S05]  /*a590*/  BRA `(.L_x_170) ;  /* 0xffffff8800187947 */ /* 0x000fea000383ffff */
.L_x_53:
[----:B------:R-:W-:-:S07]  /*a5a0*/  MOV R0, UR5 ;  /* 0x0000000500007c02 */ /* 0x000fce0008000f00 */
.L_x_171:
[----:B-1----:R1:W2:Y:S02]  /*a5b0*/  SYNCS.PHASECHK.TRANS64.TRYWAIT P0, [R0+URZ], R3 ;  /* 0x00000003000075a7 */ /* 0x0022a400080011ff */
[----:B--2---:R-:W-:Y:S05]  /*a5c0*/  @!P0 NANOSLEEP.SYNCS 0x989680 ;  /* 0x009896800000895d */ /* 0x004fea0003900000 */
[----:B------:R-:W2:Y:S02]  /*a5d0*/  @!P0 SYNCS.PHASECHK.TRANS64 P0, [R0+URZ], R3 ;  /* 0x00000003000085a7 */ /* 0x000ea400080010ff */
[----:B--2---:R-:W-:Y:S05]  /*a5e0*/  @!P0 BRA `(.L_x_171) ;  /* 0xfffffffc00f08947 */ /* 0x004fea000383ffff */
[----:B------:R-:W-:Y:S05]  /*a5f0*/  BRA `(.L_x_172) ;  /* 0xffffff8800247947 */ /* 0x000fea000383ffff */
.L_x_54:
[----:B------:R-:W-:-:S07]  /*a600*/  MOV R0, UR5 ;  /* 0x0000000500007c02 */ /* 0x000fce0008000f00 */
.L_x_173:
[----:B-1----:R1:W2:Y:S02]  /*a610*/  SYNCS.PHASECHK.TRANS64.TRYWAIT P0, [R0+URZ], R3 ;  /* 0x00000003000075a7 */ /* 0x0022a400080011ff */
[----:B--2---:R-:W-:Y:S05]  /*a620*/  @!P0 NANOSLEEP.SYNCS 0x989680 ;  /* 0x009896800000895d */ /* 0x004fea0003900000 */
[----:B------:R-:W2:Y:S02]  /*a630*/  @!P0 SYNCS.PHASECHK.TRANS64 P0, [R0+URZ], R3 ;  /* 0x00000003000085a7 */ /* 0x000ea400080010ff */
[----:B--2---:R-:W-:Y:S05]  /*a640*/  @!P0 BRA `(.L_x_173) ;  /* 0xfffffffc00f08947 */ /* 0x004fea000383ffff */
[----:B------:R-:W-:Y:S05]  /*a650*/  BRA `(.L_x_174) ;  /* 0xffffff8800307947 */ /* 0x000fea000383ffff */
.L_x_55:
[----:B------:R-:W-:-:S07]  /*a660*/  MOV R0, UR5 ;  /* 0x0000000500007c02 */ /* 0x000fce0008000f00 */
.L_x_175:
[----:B-1----:R1:W2:Y:S02]  /*a670*/  SYNCS.PHASECHK.TRANS64.TRYWAIT P0, [R0+URZ], R3 ;  /* 0x00000003000075a7 */ /* 0x0022a400080011ff */
[----:B--2---:R-:W-:Y:S05]  /*a680*/  @!P0 NANOSLEEP.SYNCS 0x989680 ;  /* 0x009896800000895d */ /* 0x004fea0003900000 */
[----:B------:R-:W2:Y:S02]  /*a690*/  @!P0 SYNCS.PHASECHK.TRANS64 P0, [R0+URZ], R3 ;  /* 0x00000003000085a7 */ /* 0x000ea400080010ff */
[----:B--2---:R-:W-:Y:S05]  /*a6a0*/  @!P0 BRA `(.L_x_175) ;  /* 0xfffffffc00f08947 */ /* 0x004fea000383ffff */
[----:B------:R-:W-:Y:S05]  /*a6b0*/  BRA `(.L_x_176) ;  /* 0xffffff88003c7947 */ /* 0x000fea000383ffff */
.L_x_56:
[----:B------:R-:W-:-:S07]  /*a6c0*/  MOV R0, UR5 ;  /* 0x0000000500007c02 */ /* 0x000fce0008000f00 */
.L_x_177:
[----:B-1----:R1:W2:Y:S02]  /*a6d0*/  SYNCS.PHASECHK.TRANS64.TRYWAIT P0, [R0+URZ], R3 ;  /* 0x00000003000075a7 */ /* 0x0022a400080011ff */
[----:B--2---:R-:W-:Y:S05]  /*a6e0*/  @!P0 NANOSLEEP.SYNCS 0x989680 ;  /* 0x009896800000895d */ /* 0x004fea0003900000 */
[----:B------:R-:W2:Y:S02]  /*a6f0*/  @!P0 SYNCS.PHASECHK.TRANS64 P0, [R0+URZ], R3 ;  /* 0x00000003000085a7 */ /* 0x000ea400080010ff */
[----:B--2---:R-:W-:Y:S05]  /*a700*/  @!P0 BRA `(.L_x_177) ;  /* 0xfffffffc00f08947 */ /* 0x004fea000383ffff */
[----:B------:R-:W-:Y:S05]  /*a710*/  BRA `(.L_x_178) ;  /* 0xffffff8800487947 */ /* 0x000fea000383ffff */
.L_x_57:
[----:B------:R-:W-:-:S07]  /*a720*/  MOV R0, UR5 ;  /* 0x0000000500007c02 */ /* 0x000fce0008000f00 */
.L_x_179:
[----:B-1----:R1:W2:Y:S02]  /*a730*/  SYNCS.PHASECHK.TRANS64.TRYWAIT P0, [R0+URZ], R3 ;  /* 0x00000003000075a7 */ /* 0x0022a400080011ff */
[----:B--2---:R-:W-:Y:S05]  /*a740*/  @!P0 NANOSLEEP.SYNCS 0x989680 ;  /* 0x009896800000895d */ /* 0x004fea0003900000 */
[----:B------:R-:W2:Y:S02]  /*a750*/  @!P0 SYNCS.PHASECHK.TRANS64 P0, [R0+URZ], R3 ;  /* 0x00000003000085a7 */ /* 0x000ea400080010ff */
[----:B--2---:R-:W-:Y:S05]  /*a760*/  @!P0 BRA `(.L_x_179) ;  /* 0xfffffffc00f08947 */ /* 0x004fea000383ffff */
[----:B------:R-:W-:Y:S05]  /*a770*/  BRA `(.L_x_180) ;  /* 0xffffff8800547947 */ /* 0x000fea000383ffff */
.L_x_58:
[----:B------:R-:W-:-:S07]  /*a780*/  MOV R0, UR5 ;  /* 0x0000000500007c02 */ /* 0x000fce0008000f00 */
.L_x_181:
[----:B-1----:R1:W2:Y:S02]  /*a790*/  SYNCS.PHASECHK.TRANS64.TRYWAIT P0, [R0+URZ], R3 ;  /* 0x00000003000075a7 */ /* 0x0022a400080011ff */
[----:B--2---:R-:W-:Y:S05]  /*a7a0*/  @!P0 NANOSLEEP.SYNCS 0x989680 ;  /* 0x009896800000895d */ /* 0x004fea0003900000 */
[----:B------:R-:W2:Y:S02]  /*a7b0*/  @!P0 SYNCS.PHASECHK.TRANS64 P0, [R0+URZ], R3 ;  /* 0x00000003000085a7 */ /* 0x000ea400080010ff */
[----:B--2---:R-:W-:Y:S05]  /*a7c0*/  @!P0 BRA `(.L_x_181) ;  /* 0xfffffffc00f08947 */ /* 0x004fea000383ffff */
[----:B------:R-:W-:Y:S05]  /*a7d0*/  BRA `(.L_x_182) ;  /* 0xffffff8800607947 */ /* 0x000fea000383ffff */
.L_x_59:
[----:B------:R-:W-:-:S07]  /*a7e0*/  MOV R0, UR5 ;  /* 0x0000000500007c02 */ /* 0x000fce0008000f00 */
.L_x_183:
[----:B-1----:R1:W2:Y:S02]  /*a7f0*/  SYNCS.PHASECHK.TRANS64.TRYWAIT P0, [R0+URZ], R3 ;  /* 0x00000003000075a7 */ /* 0x0022a400080011ff */
[----:B--2---:R-:W-:Y:S05]  /*a800*/  @!P0 NANOSLEEP.SYNCS 0x989680 ;  /* 0x009896800000895d */ /* 0x004fea0003900000 */
[----:B------:R-:W2:Y:S02]  /*a810*/  @!P0 SYNCS.PHASECHK.TRANS64 P0, [R0+URZ], R3 ;  /* 0x00000003000085a7 */ /* 0x000ea400080010ff */
[----:B--2---:R-:W-:Y:S05]  /*a820*/  @!P0 BRA `(.L_x_183) ;  /* 0xfffffffc00f08947 */ /* 0x004fea000383ffff */
[----:B------:R-:W-:Y:S05]  /*a830*/  BRA `(.L_x_184) ;  /* 0xffffff88006c7947 */ /* 0x000fea000383ffff */
.L_x_60:
[----:B------:R-:W-:-:S07]  /*a840*/  MOV R0, UR5 ;  /* 0x0000000500007c02 */ /* 0x000fce0008000f00 */
.L_x_185:
[----:B-1----:R1:W2:Y:S02]  /*a850*/  SYNCS.PHASECHK.TRANS64.TRYWAIT P0, [R0+URZ], R3 ;  /* 0x00000003000075a7 */ /* 0x0022a400080011ff */
[----:B--2---:R-:W-:Y:S05]  /*a860*/  @!P0 NANOSLEEP.SYNCS 0x989680 ;  /* 0x009896800000895d */ /* 0x004fea0003900000 */
[----:B------:R-:W2:Y:S02]  /*a870*/  @!P0 SYNCS.PHASECHK.TRANS64 P0, [R0+URZ], R3 ;  /* 0x00000003000085a7 */ /* 0x000ea400080010ff */
[----:B--2---:R-:W-:Y:S05]  /*a880*/  @!P0 BRA `(.L_x_185) ;  /* 0xfffffffc00f08947 */ /* 0x004fea000383ffff */
[----:B------:R-:W-:Y:S05]  /*a890*/  BRA `(.L_x_186) ;  /* 0xffffff8800787947 */ /* 0x000fea000383ffff */
.L_x_61:
[----:B------:R-:W-:-:S07]  /*a8a0*/  MOV R0, UR5 ;  /* 0x0000000500007c02 */ /* 0x000fce0008000f00 */
.L_x_187:
[----:B-1----:R1:W2:Y:S02]  /*a8b0*/  SYNCS.PHASECHK.TRANS64.TRYWAIT P0, [R0+URZ], R3 ;  /* 0x00000003000075a7 */ /* 0x0022a400080011ff */
[----:B--2---:R-:W-:Y:S05]  /*a8c0*/  @!P0 NANOSLEEP.SYNCS 0x989680 ;  /* 0x009896800000895d */ /* 0x004fea0003900000 */
[----:B------:R-:W2:Y:S02]  /*a8d0*/  @!P0 SYNCS.PHASECHK.TRANS64 P0, [R0+URZ], R3 ;  /* 0x00000003000085a7 */ /* 0x000ea400080010ff */
[----:B--2---:R-:W-:Y:S05]  /*a8e0*/  @!P0 BRA `(.L_x_187) ;  /* 0xfffffffc00f08947 */ /* 0x004fea000383ffff */
[----:B------:R-:W-:Y:S05]  /*a8f0*/  BRA `(.L_x_188) ;  /* 0xffffff8800847947 */ /* 0x000fea000383ffff */
.L_x_62:
[----:B------:R-:W-:-:S07]  /*a900*/  MOV R0, UR5 ;  /* 0x0000000500007c02 */ /* 0x000fce0008000f00 */
.L_x_189:
[----:B-1----:R1:W2:Y:S02]  /*a910*/  SYNCS.PHASECHK.TRANS64.TRYWAIT P0, [R0+URZ], R3 ;  /* 0x00000003000075a7 */ /* 0x0022a400080011ff */
[----:B--2---:R-:W-:Y:S05]  /*a920*/  @!P0 NANOSLEEP.SYNCS 0x989680 ;  /* 0x009896800000895d */ /* 0x004fea0003900000 */
[----:B------:R-:W2:Y:S02]  /*a930*/  @!P0 SYNCS.PHASECHK.TRANS64 P0, [R0+URZ], R3 ;  /* 0x00000003000085a7 */ /* 0x000ea400080010ff */
[----:B--2---:R-:W-:Y:S05]  /*a940*/  @!P0 BRA `(.L_x_189) ;  /* 0xfffffffc00f08947 */ /* 0x004fea000383ffff */
[----:B------:R-:W-:Y:S05]  /*a950*/  BRA `(.L_x_190) ;  /* 0xffffff8800907947 */ /* 0x000fea000383ffff */
.L_x_65:
[----:B-1----:R1:W2:Y:S02]  /*a960*/  SYNCS.PHASECHK.TRANS64.TRYWAIT P0, [R2+URZ+0x1f0], R5 ;  /* 0x0001f005020075a7 */ /* 0x0022a400080011ff */
[----:B--2---:R-:W-:Y:S05]  /*a970*/  @!P0 NANOSLEEP.SYNCS 0x989680 ;  /* 0x009896800000895d */ /* 0x004fea0003900000 */
[----:B------:R-:W2:Y:S02]  /*a980*/  @!P0 SYNCS.PHASECHK.TRANS64 P0, [R2+URZ+0x1f0], R5 ;  /* 0x0001f005020085a7 */ /* 0x000ea400080010ff */
[----:B--2---:R-:W-:Y:S05]  /*a990*/  @!P0 BRA `(.L_x_65) ;  /* 0xfffffffc00f08947 */ /* 0x004fea000383ffff */
[----:B------:R-:W-:Y:S05]  /*a9a0*/  BRA `(.L_x_191) ;  /* 0xffffff8800f47947 */ /* 0x000fea000383ffff */
.L_x_66:
[----:B------:R-:W-:-:S07]  /*a9b0*/  MOV R2, UR4 ;  /* 0x0000000400027c02 */ /* 0x000fce0008000f00 */
.L_x_192:
[----:B-1----:R1:W2:Y:S02]  /*a9c0*/  SYNCS.PHASECHK.TRANS64.TRYWAIT P0, [R2+URZ+0x1a0], R5 ;  /* 0x0001a005020075a7 */ /* 0x0022a400080011ff */
[----:B--2---:R-:W-:Y:S05]  /*a9d0*/  @!P0 NANOSLEEP.SYNCS 0x989680 ;  /* 0x009896800000895d */ /* 0x004fea0003900000 */
[----:B------:R-:W2:Y:S02]  /*a9e0*/  @!P0 SYNCS.PHASECHK.TRANS64 P0, [R2+URZ+0x1a0], R5 ;  /* 0x0001a005020085a7 */ /* 0x000ea400080010ff */
[----:B--2---:R-:W-:Y:S05]  /*a9f0*/  @!P0 BRA `(.L_x_192) ;  /* 0xfffffffc00f08947 */ /* 0x004fea000383ffff */
[----:B------:R-:W-:Y:S05]  /*aa00*/  BRA `(.L_x_193) ;  /* 0xffffff8c00047947 */ /* 0x000fea000383ffff */
.L_x_67:
[----:B-1----:R1:W2:Y:S02]  /*aa10*/  SYNCS.PHASECHK.TRANS64.TRYWAIT P1, [R2+URZ+0x190], R5 ;  /* 0x00019005020075a7 */ /* 0x0022a400080211ff */
[----:B--2---:R-:W-:Y:S05]  /*aa20*/  @!P1 NANOSLEEP.SYNCS 0x989680 ;  /* 0x009896800000995d */ /* 0x004fea0003900000 */
[----:B------:R-:W2:Y:S02]  /*aa30*/  @!P1 SYNCS.PHASECHK.TRANS64 P1, [R2+URZ+0x190], R5 ;  /* 0x00019005020095a7 */ /* 0x000ea400080210ff */
[----:B--2---:R-:W-:Y:S05]  /*aa40*/  @!P1 BRA `(.L_x_67) ;  /* 0xfffffffc00f09947 */ /* 0x004fea000383ffff */
[----:B------:R-:W-:Y:S05]  /*aa50*/  BRA `(.L_x_194) ;  /* 0xffffff8c00347947 */ /* 0x000fea000383ffff */
.L_x_70:
[----:B------:R-:W-:-:S07]  /*aa60*/  MOV R0, UR4 ;  /* 0x0000000400007c02 */ /* 0x000fce0008000f00 */
.L_x_195:
[----:B-1----:R1:W2:Y:S02]  /*aa70*/  SYNCS.PHASECHK.TRANS64.TRYWAIT P0, [R0+URZ+0x1a0], R3 ;  /* 0x0001a003000075a7 */ /* 0x0022a400080011ff */
[----:B--2---:R-:W-:Y:S05]  /*aa80*/  @!P0 NANOSLEEP.SYNCS 0x989680 ;  /* 0x009896800000895d */ /* 0x004fea0003900000 */
[----:B------:R-:W2:Y:S02]  /*aa90*/  @!P0 SYNCS.PHASECHK.TRANS64 P0, [R0+URZ+0x1a0], R3 ;  /* 0x0001a003000085a7 */ /* 0x000ea400080010ff */
[----:B--2---:R-:W-:Y:S05]  /*aaa0*/  @!P0 BRA `(.L_x_195) ;  /* 0xfffffffc00f08947 */ /* 0x004fea000383ffff */
[----:B------:R-:W-:Y:S05]  /*aab0*/  BRA `(.L_x_69) ;  /* 0xffffff8c00887947 */ /* 0x000fea000383ffff */
.L_x_77:
[----:B-1----:R1:W2:Y:S02]  /*aac0*/  SYNCS.PHASECHK.TRANS64.TRYWAIT P1, [R0+URZ+0x190], R5 ;  /* 0x00019005000075a7 */ /* 0x0022a400080211ff */
[----:B--2---:R-:W-:Y:S05]  /*aad0*/  @!P1 NANOSLEEP.SYNCS 0x989680 ;  /* 0x009896800000995d */ /* 0x004fea0003900000 */
[----:B------:R-:W2:Y:S02]  /*aae0*/  @!P1 SYNCS.PHASECHK.TRANS64 P1, [R0+URZ+0x190], R5 ;  /* 0x00019005000095a7 */ /* 0x000ea400080210ff */
[----:B--2---:R-:W-:Y:S05]  /*aaf0*/  @!P1 BRA `(.L_x_77) ;  /* 0xfffffffc00f09947 */ /* 0x004fea000383ffff */
[----:B------:R-:W-:Y:S05]  /*ab00*/  BRA `(.L_x_196) ;  /* 0xffffff9000e87947 */ /* 0x000fea000383ffff */
.L_x_78:
[----:B------:R-:W-:-:S07]  /*ab10*/  MOV R3, UR19 ;  /* 0x0000001300037c02 */ /* 0x000fce0008000f00 */
.L_x_197:
[----:B-1----:R1:W2:Y:S02]  /*ab20*/  SYNCS.PHASECHK.TRANS64.TRYWAIT P0, [R3+URZ+0x1d0], R0 ;  /* 0x0001d000030075a7 */ /* 0x0022a400080011ff */
[----:B--2---:R-:W-:Y:S05]  /*ab30*/  @!P0 NANOSLEEP.SYNCS 0x989680 ;  /* 0x009896800000895d */ /* 0x004fea0003900000 */
[----:B------:R-:W2:Y:S02]  /*ab40*/  @!P0 SYNCS.PHASECHK.TRANS64 P0, [R3+URZ+0x1d0], R0 ;  /* 0x0001d000030085a7 */ /* 0x000ea400080010ff */
[----:B--2---:R-:W-:Y:S05]  /*ab50*/  @!P0 BRA `(.L_x_197) ;  /* 0xfffffffc00f08947 */ /* 0x004fea000383ffff */
[----:B------:R-:W-:Y:S05]  /*ab60*/  BRA `(.L_x_198) ;  /* 0xffffff94001c7947 */ /* 0x000fea000383ffff */
.L_x_81:
[----:B------:R-:W-:Y:S07]  /*ab70*/  MOV R0, UR6 ;  /* 0x0000000600007c02 */ /* 0x000fee0008000f00 */
.L_x_199:
[----:B-1----:R1:W2:Y:S02]  /*ab80*/  SYNCS.PHASECHK.TRANS64.TRYWAIT P0, [R0+URZ], R3 ;  /* 0x00000003000075a7 */ /* 0x0022a400080011ff */
[----:B--2---:R-:W-:Y:S05]  /*ab90*/  @!P0 NANOSLEEP.SYNCS 0x989680 ;  /* 0x009896800000895d */ /* 0x004fea0003900000 */
[----:B------:R-:W2:Y:S02]  /*aba0*/  @!P0 SYNCS.PHASECHK.TRANS64 P0, [R0+URZ], R3 ;  /* 0x00000003000085a7 */ /* 0x000ea400080010ff */
[----:B--2---:R-:W-:Y:S05]  /*abb0*/  @!P0 BRA `(.L_x_199) ;  /* 0xfffffffc00f08947 */ /* 0x004fea000383ffff */
[----:B------:R-:W-:Y:S05]  /*abc0*/  BRA `(.L_x_80) ;  /* 0xffffff9400547947 */ /* 0x000fea000383ffff */
.L_x_84:
[----:B------:R-:W-:-:S07]  /*abd0*/  MOV R0, UR4 ;  /* 0x0000000400007c02 */ /* 0x000fce0008000f00 */
.L_x_200:
[----:B--2---:R2:W4:Y:S02]  /*abe0*/  SYNCS.PHASECHK.TRANS64.TRYWAIT P0, [R0+URZ], R3 ;  /* 0x00000003000075a7 */ /* 0x00452400080011ff */
[----:B----4-:R-:W-:Y:S05]  /*abf0*/  @!P0 NANOSLEEP.SYNCS 0x989680 ;  /* 0x009896800000895d */ /* 0x010fea0003900000 */
[----:B------:R-:W4:Y:S02]  /*ac00*/  @!P0 SYNCS.PHASECHK.TRANS64 P0, [R0+URZ], R3 ;  /* 0x00000003000085a7 */ /* 0x000f2400080010ff */
[----:B----4-:R-:W-:Y:S05]  /*ac10*/  @!P0 BRA `(.L_x_200) ;  /* 0xfffffffc00f08947 */ /* 0x010fea000383ffff */
[----:B------:R-:W-:Y:S05]  /*ac20*/  BRA `(.L_x_201) ;  /* 0xffffff9400f47947 */ /* 0x000fea000383ffff */
.L_x_85:
[----:B------:R-:W-:-:S07]  /*ac30*/  MOV R0, UR5 ;  /* 0x0000000500007c02 */ /* 0x000fce0008000f00 */
.L_x_202:
[----:B-1----:R1:W2:Y:S02]  /*ac40*/  SYNCS.PHASECHK.TRANS64.TRYWAIT P0, [R0+URZ], R3 ;  /* 0x00000003000075a7 */ /* 0x0022a400080011ff */
[----:B--2---:R-:W-:Y:S05]  /*ac50*/  @!P0 NANOSLEEP.SYNCS 0x989680 ;  /* 0x009896800000895d */ /* 0x004fea0003900000 */
[----:B------:R-:W2:Y:S02]  /*ac60*/  @!P0 SYNCS.PHASECHK.TRANS64 P0, [R0+URZ], R3 ;  /* 0x00000003000085a7 */ /* 0x000ea400080010ff */
[----:B--2---:R-:W-:Y:S05]  /*ac70*/  @!P0 BRA `(.L_x_202) ;  /* 0xfffffffc00f08947 */ /* 0x004fea000383ffff */
[----:B------:R-:W-:Y:S05]  /*ac80*/  BRA `(.L_x_203) ;  /* 0xffffff9800007947 */ /* 0x000fea000383ffff */
.L_x_86:
[----:B------:R-:W-:-:S07]  /*ac90*/  MOV R0, UR5 ;  /* 0x0000000500007c02 */ /* 0x000fce0008000f00 */
.L_x_204:
[----:B-1----:R1:W2:Y:S02]  /*aca0*/  SYNCS.PHASECHK.TRANS64.TRYWAIT P0, [R0+URZ], R3 ;  /* 0x00000003000075a7 */ /* 0x0022a400080011ff */
[----:B--2---:R-:W-:Y:S05]  /*acb0*/  @!P0 NANOSLEEP.SYNCS 0x989680 ;  /* 0x009896800000895d */ /* 0x004fea0003900000 */
[----:B------:R-:W2:Y:S02]  /*acc0*/  @!P0 SYNCS.PHASECHK.TRANS64 P0, [R0+URZ], R3 ;  /* 0x00000003000085a7 */ /* 0x000ea400080010ff */
[----:B--2---:R-:W-:Y:S05]  /*acd0*/  @!P0 BRA `(.L_x_204) ;  /* 0xfffffffc00f08947 */ /* 0x004fea000383ffff */
[----:B------:R-:W-:Y:S05]  /*ace0*/  BRA `(.L_x_205) ;  /* 0xffffff98000c7947 */ /* 0x000fea000383ffff */
.L_x_87:
[----:B------:R-:W-:-:S07]  /*acf0*/  MOV R0, UR4 ;  /* 0x0000000400007c02 */ /* 0x000fce0008000f00 */
.L_x_206:
[----:B-1----:R1:W2:Y:S02]  /*ad00*/  SYNCS.PHASECHK.TRANS64.TRYWAIT P0, [R0+URZ], R3 ;  /* 0x00000003000075a7 */ /* 0x0022a400080011ff */
[----:B--2---:R-:W-:Y:S05]  /*ad10*/  @!P0 NANOSLEEP.SYNCS 0x989680 ;  /* 0x009896800000895d */ /* 0x004fea0003900000 */
[----:B------:R-:W2:Y:S02]  /*ad20*/  @!P0 SYNCS.PHASECHK.TRANS64 P0, [R0+URZ], R3 ;  /* 0x00000003000085a7 */ /* 0x000ea400080010ff */
[----:B--2---:R-:W-:Y:S05]  /*ad30*/  @!P0 BRA `(.L_x_206) ;  /* 0xfffffffc00f08947 */ /* 0x004fea000383ffff */
[----:B------:R-:W-:Y:S05]  /*ad40*/  BRA `(.L_x_207) ;  /* 0xffffff9800187947 */ /* 0x000fea000383ffff */
.L_x_92:
[----:B--2---:R2:W3:Y:S02]  /*ad50*/  SYNCS.PHASECHK.TRANS64.TRYWAIT P0, [R12+URZ+0x190], R9 ;  /* 0x000190090c0075a7 */ /* 0x0044e400080011ff */
[----:B---3--:R-:W-:Y:S05]  /*ad60*/  @!P0 NANOSLEEP.SYNCS 0x989680 ;  /* 0x009896800000895d */ /* 0x008fea0003900000 */
[----:B------:R-:W3:Y:S02]  /*ad70*/  @!P0 SYNCS.PHASECHK.TRANS64 P0, [R12+URZ+0x190], R9 ;  /* 0x000190090c0085a7 */ /* 0x000ee400080010ff */
[----:B---3--:R-:W-:Y:S05]  /*ad80*/  @!P0 BRA `(.L_x_92) ;  /* 0xfffffffc00f08947 */ /* 0x008fea000383ffff */
[----:B------:R-:W-:Y:S05]  /*ad90*/  BRA `(.L_x_208) ;  /* 0xffffff9c00487947 */ /* 0x000fea000383ffff */
.L_x_95:
[----:B------:R-:W-:Y:S07]  /*ada0*/  MOV R0, UR21 ;  /* 0x0000001500007c02 */ /* 0x000fee0008000f00 */
.L_x_209:
[----:B--2---:R2:W3:Y:S02]  /*adb0*/  SYNCS.PHASECHK.TRANS64.TRYWAIT P2, [R0+URZ+0x188], R11 ;  /* 0x0001880b000075a7 */ /* 0x0044e400080411ff */
[----:B---3--:R-:W-:Y:S05]  /*adc0*/  @!P2 NANOSLEEP.SYNCS 0x989680 ;  /* 0x009896800000a95d */ /* 0x008fea0003900000 */
[----:B------:R-:W3:Y:S02]  /*add0*/  @!P2 SYNCS.PHASECHK.TRANS64 P2, [R0+URZ+0x188], R11 ;  /* 0x0001880b0000a5a7 */ /* 0x000ee400080410ff */
[----:B---3--:R-:W-:Y:S05]  /*ade0*/  @!P2 BRA `(.L_x_209) ;  /* 0xfffffffc00f0a947 */ /* 0x008fea000383ffff */
[----:B------:R-:W-:Y:S05]  /*adf0*/  BRA `(.L_x_94) ;  /* 0xffffffa000b07947 */ /* 0x000fea000383ffff */
.L_x_98:
[----:B--2---:R-:W-:Y:S07]  /*ae00*/  MOV R0, UR21 ;  /* 0x0000001500007c02 */ /* 0x004fee0008000f00 */
.L_x_210:
[----:B--2---:R2:W3:Y:S02]  /*ae10*/  SYNCS.PHASECHK.TRANS64.TRYWAIT P0, [R0+URZ+0x160], R9 ;  /* 0x00016009000075a7 */ /* 0x0044e400080011ff */
[----:B---3--:R-:W-:Y:S05]  /*ae20*/  @!P0 NANOSLEEP.SYNCS 0x989680 ;  /* 0x009896800000895d */ /* 0x008fea0003900000 */
[----:B------:R-:W3:Y:S02]  /*ae30*/  @!P0 SYNCS.PHASECHK.TRANS64 P0, [R0+URZ+0x160], R9 ;  /* 0x00016009000085a7 */ /* 0x000ee400080010ff */
[----:B---3--:R-:W-:Y:S05]  /*ae40*/  @!P0 BRA `(.L_x_210) ;  /* 0xfffffffc00f08947 */ /* 0x008fea000383ffff */
[----:B------:R-:W-:Y:S05]  /*ae50*/  BRA `(.L_x_211) ;  /* 0xffffffa4000c7947 */ /* 0x000fea000383ffff */
.L_x_99:
[----:B------:R-:W-:Y:S07]  /*ae60*/  MOV R0, UR21 ;  /* 0x0000001500007c02 */ /* 0x000fee0008000f00 */
.L_x_212:
[----:B--2---:R2:W3:Y:S02]  /*ae70*/  SYNCS.PHASECHK.TRANS64.TRYWAIT P0, [R0+URZ+0x168], R9 ;  /* 0x00016809000075a7 */ /* 0x0044e400080011ff */
[----:B---3--:R-:W-:Y:S05]  /*ae80*/  @!P0 NANOSLEEP.SYNCS 0x989680 ;  /* 0x009896800000895d */ /* 0x008fea0003900000 */
[----:B------:R-:W3:Y:S02]  /*ae90*/  @!P0 SYNCS.PHASECHK.TRANS64 P0, [R0+URZ+0x168], R9 ;  /* 0x00016809000085a7 */ /* 0x000ee400080010ff */
[----:B---3--:R-:W-:Y:S05]  /*aea0*/  @!P0 BRA `(.L_x_212) ;  /* 0xfffffffc00f08947 */ /* 0x008fea000383ffff */
[----:B------:R-:W-:Y:S05]  /*aeb0*/  BRA `(.L_x_213) ;  /* 0xffffffa400447947 */ /* 0x000fea000383ffff */
.L_x_100:
[----:B------:R-:W-:Y:S07]  /*aec0*/  MOV R0, UR21 ;  /* 0x0000001500007c02 */ /* 0x000fee0008000f00 */
.L_x_214:
[----:B--2---:R2:W3:Y:S02]  /*aed0*/  SYNCS.PHASECHK.TRANS64.TRYWAIT P0, [R0+URZ+0x170], R9 ;  /* 0x00017009000075a7 */ /* 0x0044e400080011ff */
[----:B---3--:R-:W-:Y:S05]  /*aee0*/  @!P0 NANOSLEEP.SYNCS 0x989680 ;  /* 0x009896800000895d */ /* 0x008fea0003900000 */
[----:B------:R-:W3:Y:S02]  /*aef0*/  @!P0 SYNCS.PHASECHK.TRANS64 P0, [R0+URZ+0x170], R9 ;  /* 0x00017009000085a7 */ /* 0x000ee400080010ff */
[----:B---3--:R-:W-:Y:S05]  /*af00*/  @!P0 BRA `(.L_x_214) ;  /* 0xfffffffc00f08947 */ /* 0x008fea000383ffff */
[----:B------:R-:W-:Y:S05]  /*af10*/  BRA `(.L_x_215) ;  /* 0xffffffa400887947 */ /* 0x000fea000383ffff */
.L_x_101:
[----:B------:R-:W-:Y:S07]  /*af20*/  MOV R0, UR21 ;  /* 0x0000001500007c02 */ /* 0x000fee0008000f00 */
.L_x_216:
[----:B--2---:R2:W3:Y:S02]  /*af30*/  SYNCS.PHASECHK.TRANS64.TRYWAIT P0, [R0+URZ+0x178], R9 ;  /* 0x00017809000075a7 */ /* 0x0044e400080011ff */
[----:B---3--:R-:W-:Y:S05]  /*af40*/  @!P0 NANOSLEEP.SYNCS 0x989680 ;  /* 0x009896800000895d */ /* 0x008fea0003900000 */
[----:B------:R-:W3:Y:S02]  /*af50*/  @!P0 SYNCS.PHASECHK.TRANS64 P0, [R0+URZ+0x178], R9 ;  /* 0x00017809000085a7 */ /* 0x000ee400080010ff */
[----:B---3--:R-:W-:Y:S05]  /*af60*/  @!P0 BRA `(.L_x_216) ;  /* 0xfffffffc00f08947 */ /* 0x008fea000383ffff */
[----:B------:R-:W-:Y:S05]  /*af70*/  BRA `(.L_x_217) ;  /* 0xffffffa400c87947 */ /* 0x000fea000383ffff */
.L_x_103:
[----:B------:R-:W-:-:S07]  /*af80*/  MOV R0, UR21 ;  /* 0x0000001500007c02 */ /* 0x000fce0008000f00 */
.L_x_218:
[----:B---3--:R3:W4:Y:S02]  /*af90*/  SYNCS.PHASECHK.TRANS64.TRYWAIT P0, [R0+URZ+0x160], R3 ;  /* 0x00016003000075a7 */ /* 0x00872400080011ff */
[----:B----4-:R-:W-:Y:S05]  /*afa0*/  @!P0 NANOSLEEP.SYNCS 0x989680 ;  /* 0x009896800000895d */ /* 0x010fea0003900000 */
[----:B------:R-:W4:Y:S02]  /*afb0*/  @!P0 SYNCS.PHASECHK.TRANS64 P0, [R0+URZ+0x160], R3 ;  /* 0x00016003000085a7 */ /* 0x000f2400080010ff */
[----:B----4-:R-:W-:Y:S05]  /*afc0*/  @!P0 BRA `(.L_x_218) ;  /* 0xfffffffc00f08947 */ /* 0x010fea000383ffff */
[----:B------:R-:W-:Y:S05]  /*afd0*/  BRA `(.L_x_219) ;  /* 0xffffffa8003c7947 */ /* 0x000fea000383ffff */
.L_x_104:
[----:B---3--:R-:W-:-:S07]  /*afe0*/  MOV R0, UR21 ;  /* 0x0000001500007c02 */ /* 0x008fce0008000f00 */
.L_x_220:
[----:B---3--:R3:W4:Y:S02]  /*aff0*/  SYNCS.PHASECHK.TRANS64.TRYWAIT P0, [R0+URZ+0x168], R3 ;  /* 0x00016803000075a7 */ /* 0x00872400080011ff */
[----:B----4-:R-:W-:Y:S05]  /*b000*/  @!P0 NANOSLEEP.SYNCS 0x989680 ;  /* 0x009896800000895d */ /* 0x010fea0003900000 */
[----:B------:R-:W4:Y:S02]  /*b010*/  @!P0 SYNCS.PHASECHK.TRANS64 P0, [R0+URZ+0x168], R3 ;  /* 0x00016803000085a7 */ /* 0x000f2400080010ff */
[----:B----4-:R-:W-:Y:S05]  /*b020*/  @!P0 BRA `(.L_x_220) ;  /* 0xfffffffc00f08947 */ /* 0x010fea000383ffff */
[----:B------:R-:W-:Y:S05]  /*b030*/  BRA `(.L_x_221) ;  /* 0xffffffa8002c7947 */ /* 0x000fea000383ffff */
.L_x_105:
[----:B---3--:R-:W-:-:S07]  /*b040*/  MOV R0, UR21 ;  /* 0x0000001500007c02 */ /* 0x008fce0008000f00 */
.L_x_222:
[----:B---3--:R3:W4:Y:S02]  /*b050*/  SYNCS.PHASECHK.TRANS64.TRYWAIT P0, [R0+URZ+0x170], R3 ;  /* 0x00017003000075a7 */ /* 0x00872400080011ff */
[----:B----4-:R-:W-:Y:S05]  /*b060*/  @!P0 NANOSLEEP.SYNCS 0x989680 ;  /* 0x009896800000895d */ /* 0x010fea0003900000 */
[----:B------:R-:W4:Y:S02]  /*b070*/  @!P0 SYNCS.PHASECHK.TRANS64 P0, [R0+URZ+0x170], R3 ;  /* 0x00017003000085a7 */ /* 0x000f2400080010ff */
[----:B----4-:R-:W-:Y:S05]  /*b080*/  @!P0 BRA `(.L_x_222) ;  /* 0xfffffffc00f08947 */ /* 0x010fea000383ffff */
[----:B------:R-:W-:Y:S05]  /*b090*/  BRA `(.L_x_223) ;  /* 0xffffffa8001c7947 */ /* 0x000fea000383ffff */
.L_x_107:
[----:B-1----:R1:W2:Y:S02]  /*b0a0*/  SYNCS.PHASECHK.TRANS64.TRYWAIT P0, [R3+URZ+0x190], R0 ;  /* 0x00019000030075a7 */ /* 0x0022a400080011ff */
[----:B--2---:R-:W-:Y:S05]  /*b0b0*/  @!P0 NANOSLEEP.SYNCS 0x989680 ;  /* 0x009896800000895d */ /* 0x004fea0003900000 */
[----:B------:R-:W2:Y:S02]  /*b0c0*/  @!P0 SYNCS.PHASECHK.TRANS64 P0, [R3+URZ+0x190], R0 ;  /* 0x00019000030085a7 */ /* 0x000ea400080010ff */
[----:B--2---:R-:W-:Y:S05]  /*b0d0*/  @!P0 BRA `(.L_x_107) ;  /* 0xfffffffc00f08947 */ /* 0x004fea000383ffff */
[----:B------:R-:W-:Y:S05]  /*b0e0*/  BRA `(.L_x_224) ;  /* 0xffffffa800ec7947 */ /* 0x000fea000383ffff */
.L_x_118:
[----:B--2---:R2:W1:Y:S02]  /*b0f0*/  SYNCS.PHASECHK.TRANS64.TRYWAIT P1, [R2+URZ+0x140], R3 ;  /* 0x00014003020075a7 */ /* 0x00446400080211ff */
[----:B-1----:R-:W-:Y:S05]  /*b100*/  @!P1 NANOSLEEP.SYNCS 0x989680 ;  /* 0x009896800000995d */ /* 0x002fea0003900000 */
[----:B------:R-:W1:Y:S02]  /*b110*/  @!P1 SYNCS.PHASECHK.TRANS64 P1, [R2+URZ+0x140], R3 ;  /* 0x00014003020095a7 */ /* 0x000e6400080210ff */
[----:B-1----:R-:W-:Y:S05]  /*b120*/  @!P1 BRA `(.L_x_118) ;  /* 0xfffffffc00f09947 */ /* 0x002fea000383ffff */
[----:B------:R-:W-:Y:S05]  /*b130*/  BRA `(.L_x_117) ;  /* 0xffffffb800647947 */ /* 0x000fea000383ffff */
.L_x_120:
[----:B--2---:R2:W4:Y:S02]  /*b140*/  SYNCS.PHASECHK.TRANS64.TRYWAIT P0, [R71+URZ+0x1b0], R4 ;  /* 0x0001b004470075a7 */ /* 0x00452400080011ff */
[----:B----4-:R-:W-:Y:S05]  /*b150*/  @!P0 NANOSLEEP.SYNCS 0x989680 ;  /* 0x009896800000895d */ /* 0x010fea0003900000 */
[----:B------:R-:W4:Y:S02]  /*b160*/  @!P0 SYNCS.PHASECHK.TRANS64 P0, [R71+URZ+0x1b0], R4 ;  /* 0x0001b004470085a7 */ /* 0x000f2400080010ff */
[----:B----4-:R-:W-:Y:S05]  /*b170*/  @!P0 BRA `(.L_x_120) ;  /* 0xfffffffc00f08947 */ /* 0x010fea000383ffff */
[----:B------:R-:W-:Y:S05]  /*b180*/  BRA `(.L_x_119) ;  /* 0xffffffb800b47947 */ /* 0x000fea000383ffff */
.L_x_128:
[----:B---3--:R3:W4:Y:S02]  /*b190*/  SYNCS.PHASECHK.TRANS64.TRYWAIT P0, [R112+URZ+0x140], R3 ;  /* 0x00014003700075a7 */ /* 0x00872400080011ff */
[----:B----4-:R-:W-:Y:S05]  /*b1a0*/  @!P0 NANOSLEEP.SYNCS 0x989680 ;  /* 0x009896800000895d */ /* 0x010fea0003900000 */
[----:B------:R-:W4:Y:S02]  /*b1b0*/  @!P0 SYNCS.PHASECHK.TRANS64 P0, [R112+URZ+0x140], R3 ;  /* 0x00014003700085a7 */ /* 0x000f2400080010ff */
[----:B----4-:R-:W-:Y:S05]  /*b1c0*/  @!P0 BRA `(.L_x_128) ;  /* 0xfffffffc00f08947 */ /* 0x010fea000383ffff */
[----:B------:R-:W-:Y:S05]  /*b1d0*/  BRA `(.L_x_127) ;  /* 0xffffffc400a87947 */ /* 0x000fea000383ffff */
.L_x_136:
[----:B---3--:R3:W4:Y:S02]  /*b1e0*/  SYNCS.PHASECHK.TRANS64.TRYWAIT P0, [R112+URZ+0x140], R5 ;  /* 0x00014005700075a7 */ /* 0x00872400080011ff */
[----:B----4-:R-:W-:Y:S05]  /*b1f0*/  @!P0 NANOSLEEP.SYNCS 0x989680 ;  /* 0x009896800000895d */ /* 0x010fea0003900000 */
[----:B------:R-:W4:Y:S02]  /*b200*/  @!P0 SYNCS.PHASECHK.TRANS64 P0, [R112+URZ+0x140], R5 ;  /* 0x00014005700085a7 */ /* 0x000f2400080010ff */
[----:B----4-:R-:W-:Y:S05]  /*b210*/  @!P0 BRA `(.L_x_136) ;  /* 0xfffffffc00f08947 */ /* 0x010fea000383ffff */
[----:B------:R-:W-:Y:S05]  /*b220*/  BRA `(.L_x_135) ;  /* 0xffffffd000e87947 */ /* 0x000fea000383ffff */
.L_x_144:
[----:B---3--:R3:W4:Y:S02]  /*b230*/  SYNCS.PHASECHK.TRANS64.TRYWAIT P0, [R102+URZ+0x140], R3 ;  /* 0x00014003660075a7 */ /* 0x00872400080011ff */
[----:B----4-:R-:W-:Y:S05]  /*b240*/  @!P0 NANOSLEEP.SYNCS 0x989680 ;  /* 0x009896800000895d */ /* 0x010fea0003900000 */
[----:B------:R-:W4:Y:S02]  /*b250*/  @!P0 SYNCS.PHASECHK.TRANS64 P0, [R102+URZ+0x140], R3 ;  /* 0x00014003660085a7 */ /* 0x000f2400080010ff */
[----:B----4-:R-:W-:Y:S05]  /*b260*/  @!P0 BRA `(.L_x_144) ;  /* 0xfffffffc00f08947 */ /* 0x010fea000383ffff */
[----:B------:R-:W-:Y:S05]  /*b270*/  BRA `(.L_x_143) ;  /* 0xffffffe000347947 */ /* 0x000fea000383ffff */
        .weak           $__internal_0_$__cuda_sm10x_tcgen05_guardrail_trap_col_being_dealloced_not_returned_by_alloc
        .type           $__internal_0_$__cuda_sm10x_tcgen05_guardrail_trap_col_being_dealloced_not_returned_by_alloc,@function
        .size           $__internal_0_$__cuda_sm10x_tcgen05_guardrail_trap_col_being_dealloced_not_returned_by_alloc,($__internal_1_$__cuda_sm10x_tcgen05_guardrail_trap_phase_invalid_during_alloc - $__internal_0_$__cuda_sm10x_tcgen05_guardrail_trap_col_being_dealloced_not_returned_by_alloc)
$__internal_0_$__cuda_sm10x_tcgen05_guardrail_trap_col_being_dealloced_not_returned_by_alloc:
[----:B------:R-:W-:Y:S05]  /*b280*/  BPT.TRAP 0x1 ;  /* 0x000000040000795c */ /* 0x000fea0000300000 */
[----:B------:R-:W-:-:S04]  /*b290*/  HFMA2 R3, -RZ, RZ, 0, 0 ;  /* 0x00000000ff037431 */ /* 0x000fc800000001ff */
[----:B------:R-:W-:Y:S05]  /*b2a0*/  RET.REL.NODEC R2 `(_ZN7cutlass13device_kernelINS_4gemm6kernel13GemmUniversalIN4cute5tupleIJiiiiEEENS1_10collective13CollectiveMmaINS1_35MainloopSm100TmaUmmaWarpSpecializedILi20ELi2ELi4ENS5_IJNS4_1CILi1EEENSA_ILi2EEESB_EEEEENS5_IJNSA_ILi64EEENSA_ILi256EEENSA_ILi32EEEEEENS_12float_e5m2_tENS5_IJlSB_lEEESJ_SK_NS4_8TiledMMAINS4_8MMA_AtomIJNS4_10MMA_TraitsINS4_19SM100_MMA_F8F6F4_SSEJSJ_SJ_fSF_SG_NS4_17integral_constantINS4_4UMMA5MajorELSR_0EEESS_NSP_INSQ_7ScaleInELST_0EEESU_EEEEEENS4_6LayoutINS5_IJSB_SB_SB_EEENS5_IJNSA_ILi0EEESZ_SZ_EEEEENS5_IJNS4_10UnderscoreES12_S12_EEEEENS4_23SM90_TMA_LOAD_MULTICASTENS4_14ComposedLayoutINS4_7SwizzleILi1ELi4ELi3EEENS4_18smem_ptr_flag_bitsILi8EEENSX_INS5_IJNSA_ILi8EEESH_EEENS5_IJSH_SB_EEEEEEEvNS4_8identityENS4_13SM90_TMA_LOADES1F_vS1G_EENS_8epilogue10collective18CollectiveEpilogueINS1J_23Sm100TmaWarpSpecializedILi4ELi2ELi32ELb0ELb0EEEJSI_NS5_IJNSX_ISF_SB_EES1O_EEESJ_SK_SJ_SK_NS1J_6fusion15FusionCallbacksIS1N_NS1Q_17LinearCombinationISJ_fSJ_fLNS_15FloatRoundStyleE2EEESI_S1P_JEEENS4_5SM1004TMEM4LOAD26SM100_TMEM_LOAD_16dp32b32xES1H_NS16_INS17_ILi2ELi4ELi3EEES1A_NSX_INS5_IJS1B_SF_EEENS5_IJSF_SB_EEEEEEENS4_39AutoVectorizingCopyWithAssumedAlignmentILi128EEENS4_14SM90_TMA_STOREES24_S26_S26_EEEvvEEEEvNT_6ParamsE) ;  /* 0xffffff4c02547950 */ /* 0x000fea0003c3ffff */
        .weak           $__internal_1_$__cuda_sm10x_tcgen05_guardrail_trap_phase_invalid_during_alloc
        .type           $__internal_1_$__cuda_sm10x_tcgen05_guardrail_trap_phase_invalid_during_alloc,@function
        .size           $__internal_1_$__cuda_sm10x_tcgen05_guardrail_trap_phase_invalid_during_alloc,($__internal_2_$__cuda_sm10x_tcgen05_guardrail_trap_unallocated_columns_being_dealloced - $__internal_1_$__cuda_sm10x_tcgen05_guardrail_trap_phase_invalid_during_alloc)
$__internal_1_$__cuda_sm10x_tcgen05_guardrail_trap_phase_invalid_during_alloc:
[----:B------:R-:W-:Y:S05]  /*b2b0*/  BPT.TRAP 0x1 ;  /* 0x000000040000795c */ /* 0x000fea0000300000 */
[----:B------:R-:W-:-:S04]  /*b2c0*/  MOV R5, 0x0 ;  /* 0x0000000000057802 */ /* 0x000fc80000000f00 */
[----:B------:R-:W-:Y:S05]  /*b2d0*/  RET.REL.NODEC R4 `(_ZN7cutlass13device_kernelINS_4gemm6kernel13GemmUniversalIN4cute5tupleIJiiiiEEENS1_10collective13CollectiveMmaINS1_35MainloopSm100TmaUmmaWarpSpecializedILi20ELi2ELi4ENS5_IJNS4_1CILi1EEENSA_ILi2EEESB_EEEEENS5_IJNSA_ILi64EEENSA_ILi256EEENSA_ILi32EEEEEENS_12float_e5m2_tENS5_IJlSB_lEEESJ_SK_NS4_8TiledMMAINS4_8MMA_AtomIJNS4_10MMA_TraitsINS4_19SM100_MMA_F8F6F4_SSEJSJ_SJ_fSF_SG_NS4_17integral_constantINS4_4UMMA5MajorELSR_0EEESS_NSP_INSQ_7ScaleInELST_0EEESU_EEEEEENS4_6LayoutINS5_IJSB_SB_SB_EEENS5_IJNSA_ILi0EEESZ_SZ_EEEEENS5_IJNS4_10UnderscoreES12_S12_EEEEENS4_23SM90_TMA_LOAD_MULTICASTENS4_14ComposedLayoutINS4_7SwizzleILi1ELi4ELi3EEENS4_18smem_ptr_flag_bitsILi8EEENSX_INS5_IJNSA_ILi8EEESH_EEENS5_IJSH_SB_EEEEEEEvNS4_8identityENS4_13SM90_TMA_LOADES1F_vS1G_EENS_8epilogue10collective18CollectiveEpilogueINS1J_23Sm100TmaWarpSpecializedILi4ELi2ELi32ELb0ELb0EEEJSI_NS5_IJNSX_ISF_SB_EES1O_EEESJ_SK_SJ_SK_NS1J_6fusion15FusionCallbacksIS1N_NS1Q_17LinearCombinationISJ_fSJ_fLNS_15FloatRoundStyleE2EEESI_S1P_JEEENS4_5SM1004TMEM4LOAD26SM100_TMEM_LOAD_16dp32b32xES1H_NS16_INS17_ILi2ELi4ELi3EEES1A_NSX_INS5_IJS1B_SF_EEENS5_IJSF_SB_EEEEEEENS4_39AutoVectorizingCopyWithAssumedAlignmentILi128EEENS4_14SM90_TMA_STOREES24_S26_S26_EEEvvEEEEvNT_6ParamsE) ;  /* 0xffffff4c04487950 */ /* 0x000fea0003c3ffff */
        .weak           $__internal_2_$__cuda_sm10x_tcgen05_guardrail_trap_unallocated_columns_being_dealloced
        .type           $__internal_2_$__cuda_sm10x_tcgen05_guardrail_trap_unallocated_columns_being_dealloced,@function
        .size           $__internal_2_$__cuda_sm10x_tcgen05_guardrail_trap_unallocated_columns_being_dealloced,(.L_x_226 - $__internal_2_$__cuda_sm10x_tcgen05_guardrail_trap_unallocated_columns_being_dealloced)
$__internal_2_$__cuda_sm10x_tcgen05_guardrail_trap_unallocated_columns_being_dealloced:
[----:B------:R-:W-:Y:S05]  /*b2e0*/  BPT.TRAP 0x1 ;  /* 0x000000040000795c */ /* 0x000fea0000300000 */
[----:B------:R-:W-:-:S04]  /*b2f0*/  HFMA2 R3, -RZ, RZ, 0, 0 ;  /* 0x00000000ff037431 */ /* 0x000fc800000001ff */
[----:B------:R-:W-:Y:S05]  /*b300*/  RET.REL.NODEC R2 `(_ZN7cutlass13device_kernelINS_4gemm6kernel13GemmUniversalIN4cute5tupleIJiiiiEEENS1_10collective13CollectiveMmaINS1_35MainloopSm100TmaUmmaWarpSpecializedILi20ELi2ELi4ENS5_IJNS4_1CILi1EEENSA_ILi2EEESB_EEEEENS5_IJNSA_ILi64EEENSA_ILi256EEENSA_ILi32EEEEEENS_12float_e5m2_tENS5_IJlSB_lEEESJ_SK_NS4_8TiledMMAINS4_8MMA_AtomIJNS4_10MMA_TraitsINS4_19SM100_MMA_F8F6F4_SSEJSJ_SJ_fSF_SG_NS4_17integral_constantINS4_4UMMA5MajorELSR_0EEESS_NSP_INSQ_7ScaleInELST_0EEESU_EEEEEENS4_6LayoutINS5_IJSB_SB_SB_EEENS5_IJNSA_ILi0EEESZ_SZ_EEEEENS5_IJNS4_10UnderscoreES12_S12_EEEEENS4_23SM90_TMA_LOAD_MULTICASTENS4_14ComposedLayoutINS4_7SwizzleILi1ELi4ELi3EEENS4_18smem_ptr_flag_bitsILi8EEENSX_INS5_IJNSA_ILi8EEESH_EEENS5_IJSH_SB_EEEEEEEvNS4_8identityENS4_13SM90_TMA_LOADES1F_vS1G_EENS_8epilogue10collective18CollectiveEpilogueINS1J_23Sm100TmaWarpSpecializedILi4ELi2ELi32ELb0ELb0EEEJSI_NS5_IJNSX_ISF_SB_EES1O_EEESJ_SK_SJ_SK_NS1J_6fusion15FusionCallbacksIS1N_NS1Q_17LinearCombinationISJ_fSJ_fLNS_15FloatRoundStyleE2EEESI_S1P_JEEENS4_5SM1004TMEM4LOAD26SM100_TMEM_LOAD_16dp32b32xES1H_NS16_INS17_ILi2ELi4ELi3EEES1A_NSX_INS5_IJS1B_SF_EEENS5_IJSF_SB_EEEEEEENS4_39AutoVectorizingCopyWithAssumedAlignmentILi128EEENS4_14SM90_TMA_STOREES24_S26_S26_EEEvvEEEEvNT_6ParamsE) ;  /* 0xffffff4c023c7950 */ /* 0x000fea0003c3ffff */
.L_x_225:
[----:B------:R-:W-:-:S00]  /*b310*/  BRA `(.L_x_225) ;  /* 0xfffffffc00fc7947 */ /* 0x000fc0000383ffff */
[----:B------:R-:W-:-:S00]  /*b320*/  NOP ;  /* 0x0000000000007918 */ /* 0x000fc00000000000 */
        /* <DEDUP_REMOVED lines=13> */
.L_x_226:


//--------------------- .nv.global.init           --------------------------
	.section	.nv.global.init,"aw",@progbits
.nv.global.init:
	.type		$str$27,@object
	.size		$str$27,($str$28 - $str$27)
$str$27:
        /*0000*/ 	.byte	0x28, 0x61, 0x64, 0x64, 0x72, 0x65, 0x73, 0x73, 0x20, 0x26, 0x20, 0x6d, 0x61, 0x73, 0x6b, 0x29
        /*0010*/ 	.byte	0x20, 0x3d, 0x3d, 0x20, 0x30, 0x00
	.type		$str$28,@object
	.size		$str$28,($str$26 - $str$28)
$str$28:
        /*0016*/ 	.byte	0x2f, 0x74, 0x6d, 0x70, 0x2f, 0x63, 0x75, 0x74, 0x6c, 0x61, 0x73, 0x73, 0x5f, 0x73, 0x77, 0x65
        /*0026*/ 	.byte	0x65, 0x70, 0x5f, 0x73, 0x72, 0x63, 0x2f, 0x69, 0x6e, 0x63, 0x6c, 0x75, 0x64, 0x65, 0x2f, 0x63
        /*0036*/ 	.byte	0x75, 0x74, 0x65, 0x2f, 0x70, 0x6f, 0x69, 0x6e, 0x74, 0x65, 0x72, 0x5f, 0x66, 0x6c, 0x61, 0x67
        /*0046*/ 	.byte	0x67, 0x65, 0x64, 0x2e, 0x68, 0x70, 0x70, 0x00
	.type		$str$26,@object
	.size		$str$26,($str$25 - $str$26)
$str$26:
        /*004e*/ 	.byte	0x2f, 0x74, 0x6d, 0x70, 0x2f, 0x63, 0x75, 0x74, 0x6c, 0x61, 0x73, 0x73, 0x5f, 0x73, 0x77, 0x65
        /*005e*/ 	.byte	0x65, 0x70, 0x5f, 0x73, 0x72, 0x63, 0x2f, 0x69, 0x6e, 0x63, 0x6c, 0x75, 0x64, 0x65, 0x2f, 0x63
        /*006e*/ 	.byte	0x75, 0x74, 0x65, 0x2f, 0x61, 0x74, 0x6f, 0x6d, 0x2f, 0x63, 0x6f, 0x70, 0x79, 0x5f, 0x74, 0x72
        /*007e*/ 	.byte	0x61, 0x69, 0x74, 0x73, 0x5f, 0x73, 0x6d, 0x31, 0x30, 0x30, 0x2e, 0x68, 0x70, 0x70, 0x00
	.type		$str$25,@object
	.size		$str$25,(__unnamed_1 - $str$25)
$str$25:
        /*008d*/ 	.byte	0x28, 0x28, 0x75, 0x69, 0x6e, 0x74, 0x33, 0x32, 0x5f, 0x74, 0x28, 0x74, 0x68, 0x72, 0x65, 0x61
        /*009d*/ 	.byte	0x64, 0x49, 0x64, 0x78, 0x2e, 0x78, 0x29, 0x20, 0x2f, 0x20, 0x33, 0x32, 0x29, 0x20, 0x25, 0x20
        /*00ad*/ 	.byte	0x34, 0x29, 0x20, 0x3d, 0x3d, 0x20, 0x28, 0x28, 0x28, 0x74, 0x6d, 0x65, 0x6d, 0x5f, 0x61, 0x64
        /*00bd*/ 	.byte	0x64, 0x72, 0x20, 0x3e, 0x3e, 0x20, 0x31, 0x36, 0x29, 0x20, 0x2f, 0x20, 0x33, 0x32, 0x29, 0x20
        /*00cd*/ 	.byte	0x25, 0x20, 0x34, 0x29, 0x00
	.type		__unnamed_1,@object
	.size		__unnamed_1,(__unnamed_2 - __unnamed_1)
__unnamed_1:
        /*00d2*/ 	.byte	0x61, 0x75, 0x74, 0x6f, 0x20, 0x63, 0x75, 0x74, 0x65, 0x3a, 0x3a, 0x61, 0x73, 0x5f, 0x70, 0x6f
        /* <DEDUP_REMOVED lines=24> */
        /*0262*/ 	.byte	0x3c, 0x34, 0x30, 0x39, 0x36, 0x3e, 0x3e, 0x3e, 0x3e, 0x5d, 0x00
	.type		__unnamed_2,@object
	.size		__unnamed_2,(__unnamed_3 - __unnamed_2)
__unnamed_2:
        /* <DEDUP_REMOVED lines=26> */
	.type		__unnamed_3,@object
	.size		__unnamed_3,(.L_3 - __unnamed_3)
__unnamed_3:
        /* <DEDUP_REMOVED lines=40> */
        /*0688*/ 	.byte	0x74, 0x65, 0x3a, 0x3a, 0x43, 0x3c, 0x30, 0x3e, 0x3e, 0x3e, 0x3e, 0x5d, 0x00
.L_3:


//--------------------- .nv.shared._ZN7cutlass13device_kernelINS_4gemm6kernel13GemmUniversalIN4cute5tupleIJiiiiEEENS1_10collective13CollectiveMmaINS1_35MainloopSm100TmaUmmaWarpSpecializedILi20ELi2ELi4ENS5_IJNS4_1CILi1EEENSA_ILi2EEESB_EEEEENS5_IJNSA_ILi64EEENSA_ILi256EEENSA_ILi32EEEEEENS_12float_e5m2_tENS5_IJlSB_lEEESJ_SK_NS4_8TiledMMAINS4_8MMA_AtomIJNS4_10MMA_TraitsINS4_19SM100_MMA_F8F6F4_SSEJSJ_SJ_fSF_SG_NS4_17integral_constantINS4_4UMMA5MajorELSR_0EEESS_NSP_INSQ_7ScaleInELST_0EEESU_EEEEEENS4_6LayoutINS5_IJSB_SB_SB_EEENS5_IJNSA_ILi0EEESZ_SZ_EEEEENS5_IJNS4_10UnderscoreES12_S12_EEEEENS4_23SM90_TMA_LOAD_MULTICASTENS4_14ComposedLayoutINS4_7SwizzleILi1ELi4ELi3EEENS4_18smem_ptr_flag_bitsILi8EEENSX_INS5_IJNSA_ILi8EEESH_EEENS5_IJSH_SB_EEEEEEEvNS4_8identityENS4_13SM90_TMA_LOADES1F_vS1G_EENS_8epilogue10collective18CollectiveEpilogueINS1J_23Sm100TmaWarpSpecializedILi4ELi2ELi32ELb0ELb0EEEJSI_NS5_IJNSX_ISF_SB_EES1O_EEESJ_SK_SJ_SK_NS1J_6fusion15FusionCallbacksIS1N_NS1Q_17LinearCombinationISJ_fSJ_fLNS_15FloatRoundStyleE2EEESI_S1P_JEEENS4_5SM1004TMEM4LOAD26SM100_TMEM_LOAD_16dp32b32xES1H_NS16_INS17_ILi2ELi4ELi3EEES1A_NSX_INS5_IJS1B_SF_EEENS5_IJSF_SB_EEEEEEENS4_39AutoVectorizingCopyWithAssumedAlignmentILi128EEENS4_14SM90_TMA_STOREES24_S26_S26_EEEvvEEEEvNT_6ParamsE --------------------------
	.section	.nv.shared._ZN7cutlass13device_kernelINS_4gemm6kernel13GemmUniversalIN4cute5tupleIJiiiiEEENS1_10collective13CollectiveMmaINS1_35MainloopSm100TmaUmmaWarpSpecializedILi20ELi2ELi4ENS5_IJNS4_1CILi1EEENSA_ILi2EEESB_EEEEENS5_IJNSA_ILi64EEENSA_ILi256EEENSA_ILi32EEEEEENS_12float_e5m2_tENS5_IJlSB_lEEESJ_SK_NS4_8TiledMMAINS4_8MMA_AtomIJNS4_10MMA_TraitsINS4_19SM100_MMA_F8F6F4_SSEJSJ_SJ_fSF_SG_NS4_17integral_constantINS4_4UMMA5MajorELSR_0EEESS_NSP_INSQ_7ScaleInELST_0EEESU_EEEEEENS4_6LayoutINS5_IJSB_SB_SB_EEENS5_IJNSA_ILi0EEESZ_SZ_EEEEENS5_IJNS4_10UnderscoreES12_S12_EEEEENS4_23SM90_TMA_LOAD_MULTICASTENS4_14ComposedLayoutINS4_7SwizzleILi1ELi4ELi3EEENS4_18smem_ptr_flag_bitsILi8EEENSX_INS5_IJNSA_ILi8EEESH_EEENS5_IJSH_SB_EEEEEEEvNS4_8identityENS4_13SM90_TMA_LOADES1F_vS1G_EENS_8epilogue10collective18CollectiveEpilogueINS1J_23Sm100TmaWarpSpecializedILi4ELi2ELi32ELb0ELb0EEEJSI_NS5_IJNSX_ISF_SB_EES1O_EEESJ_SK_SJ_SK_NS1J_6fusion15FusionCallbacksIS1N_NS1Q_17LinearCombinationISJ_fSJ_fLNS_15FloatRoundStyleE2EEESI_S1P_JEEENS4_5SM1004TMEM4LOAD26SM100_TMEM_LOAD_16dp32b32xES1H_NS16_INS17_ILi2ELi4ELi3EEES1A_NSX_INS5_IJS1B_SF_EEENS5_IJSF_SB_EEEEEEENS4_39AutoVectorizingCopyWithAssumedAlignmentILi128EEENS4_14SM90_TMA_STOREES24_S26_S26_EEEvvEEEEvNT_6ParamsE,"aw",@nobits
	.sectionflags	@""
	.align	16
	.zero		1024


//--------------------- .nv.shared.reserved.0     --------------------------
	.section	.nv.shared.reserved.0,"aw",@nobits
	.weak		__nv_reservedSMEM_offset_0_alias
	.size		__nv_reservedSMEM_offset_0_alias, 0, 64
	.other		__nv_reservedSMEM_offset_0_alias,@"STO_CUDA_RESERVED_SHARED STV_DEFAULT"
__nv_reservedSMEM_offset_0_alias:
	.zero		0
.nv.shared.reserved.0:
	.zero		64
	.weak		__nv_reservedSMEM_tcgen05_partition
	.type		__nv_reservedSMEM_tcgen05_partition,@object
	.size		__nv_reservedSMEM_tcgen05_partition,(.L_0 - __nv_reservedSMEM_tcgen05_partition)
__nv_reservedSMEM_tcgen05_partition:
	.zero		32
.L_0:


//--------------------- .nv.global                --------------------------
	.section	.nv.global,"aw",@nobits
.nv.global:
	.type		_ZN40_INTERNAL_759df17f_4_k_cu_9b45c6be_325804cute1_E,@object
	.size		_ZN40_INTERNAL_759df17f_4_k_cu_9b45c6be_325804cute1_E,(_ZN40_INTERNAL_759df17f_4_k_cu_9b45c6be_325804cuda3std3__45__cpo6cbeginE - _ZN40_INTERNAL_759df17f_4_k_cu_9b45c6be_325804cute1_E)
_ZN40_INTERNAL_759df17f_4_k_cu_9b45c6be_325804cute1_E:
	.zero		1
	.type		_ZN40_INTERNAL_759df17f_4_k_cu_9b45c6be_325804cuda3std3__45__cpo6cbeginE,@object
	.size		_ZN40_INTERNAL_759df17f_4_k_cu_9b45c6be_325804cuda3std3__45__cpo6cbeginE,(_ZN40_INTERNAL_759df17f_4_k_cu_9b45c6be_325804cuda3std3__48in_placeE - _ZN40_INTERNAL_759df17f_4_k_cu_9b45c6be_325804cuda3std3__45__cpo6cbeginE)
_ZN40_INTERNAL_759df17f_4_k_cu_9b45c6be_325804cuda3std3__45__cpo6cbeginE:
	.zero		1
	.type		_ZN40_INTERNAL_759df17f_4_k_cu_9b45c6be_325804cuda3std3__48in_placeE,@object
	.size		_ZN40_INTERNAL_759df17f_4_k_cu_9b45c6be_325804cuda3std3__48in_placeE,(_ZN40_INTERNAL_759df17f_4_k_cu_9b45c6be_325804cuda3std6ranges3__45__cpo9iter_moveE - _ZN40_INTERNAL_759df17f_4_k_cu_9b45c6be_325804cuda3std3__48in_placeE)
_ZN40_INTERNAL_759df17f_4_k_cu_9b45c6be_325804cuda3std3__48in_placeE:
	.zero		1
	.type		_ZN40_INTERNAL_759df17f_4_k_cu_9b45c6be_325804cuda3std6ranges3__45__cpo9iter_moveE,@object
	.size		_ZN40_INTERNAL_759df17f_4_k_cu_9b45c6be_325804cuda3std6ranges3__45__cpo9iter_moveE,(_ZN40_INTERNAL_759df17f_4_k_cu_9b45c6be_325804cuda3std3__45__cpo5beginE - _ZN40_INTERNAL_759df17f_4_k_cu_9b45c6be_325804cuda3std6ranges3__45__cpo9iter_moveE)
_ZN40_INTERNAL_759df17f_4_k_cu_9b45c6be_325804cuda3std6ranges3__45__cpo9iter_moveE:
	.zero		1
	.type		_ZN40_INTERNAL_759df17f_4_k_cu_9b45c6be_325804cuda3std3__45__cpo5beginE,@object
	.size		_ZN40_INTERNAL_759df17f_4_k_cu_9b45c6be_325804cuda3std3__45__cpo5beginE,(_ZN40_INTERNAL_759df17f_4_k_cu_9b45c6be_325804cuda3std3__442_GLOBAL__N__759df17f_4_k_cu_9b45c6be_325806ignoreE - _ZN40_INTERNAL_759df17f_4_k_cu_9b45c6be_325804cuda3std3__45__cpo5beginE)
_ZN40_INTERNAL_759df17f_4_k_cu_9b45c6be_325804cuda3std3__45__cpo5beginE:
	.zero		1
	.type		_ZN40_INTERNAL_759df17f_4_k_cu_9b45c6be_325804cuda3std3__442_GLOBAL__N__759df17f_4_k_cu_9b45c6be_325806ignoreE,@object
	.size		_ZN40_INTERNAL_759df17f_4_k_cu_9b45c6be_325804cuda3std3__442_GLOBAL__N__759df17f_4_k_cu_9b45c6be_325806ignoreE,(_ZN40_INTERNAL_759df17f_4_k_cu_9b45c6be_325804cute7productE - _ZN40_INTERNAL_759df17f_4_k_cu_9b45c6be_325804cuda3std3__442_GLOBAL__N__759df17f_4_k_cu_9b45c6be_325806ignoreE)
_ZN40_INTERNAL_759df17f_4_k_cu_9b45c6be_325804cuda3std3__442_GLOBAL__N__759df17f_4_k_cu_9b45c6be_325806ignoreE:
	.zero		1
	.type		_ZN40_INTERNAL_759df17f_4_k_cu_9b45c6be_325804cute7productE,@object
	.size		_ZN40_INTERNAL_759df17f_4_k_cu_9b45c6be_325804cute7productE,(_ZN40_INTERNAL_759df17f_4_k_cu_9b45c6be_325804cuda3std3__45__cpo3endE - _ZN40_INTERNAL_759df17f_4_k_cu_9b45c6be_325804cute7productE)
_ZN40_INTERNAL_759df17f_4_k_cu_9b45c6be_325804cute7productE:
	.zero		1
	.type		_ZN40_INTERNAL_759df17f_4_k_cu_9b45c6be_325804cuda3std3__45__cpo3endE,@object
	.size		_ZN40_INTERNAL_759df17f_4_k_cu_9b45c6be_325804cuda3std3__45__cpo3endE,(_ZN40_INTERNAL_759df17f_4_k_cu_9b45c6be_325804cuda3std3__419piecewise_constructE - _ZN40_INTERNAL_759df17f_4_k_cu_9b45c6be_325804cuda3std3__45__cpo3endE)
_ZN40_INTERNAL_759df17f_4_k_cu_9b45c6be_325804cuda3std3__45__cpo3endE:
	.zero		1
	.type		_ZN40_INTERNAL_759df17f_4_k_cu_9b45c6be_325804cuda3std3__419piecewise_constructE,@object
	.size		_ZN40_INTERNAL_759df17f_4_k_cu_9b45c6be_325804cuda3std3__419piecewise_constructE,(_ZN40_INTERNAL_759df17f_4_k_cu_9b45c6be_325804cuda3std3__45__cpo4cendE - _ZN40_INTERNAL_759df17f_4_k_cu_9b45c6be_325804cuda3std3__419piecewise_constructE)
_ZN40_INTERNAL_759df17f_4_k_cu_9b45c6be_325804cuda3std3__419piecewise_constructE:
	.zero		1
	.type		_ZN40_INTERNAL_759df17f_4_k_cu_9b45c6be_325804cuda3std3__45__cpo4cendE,@object
	.size		_ZN40_INTERNAL_759df17f_4_k_cu_9b45c6be_325804cuda3std3__45__cpo4cendE,(_ZN40_INTERNAL_759df17f_4_k_cu_9b45c6be_325804cuda3std6ranges3__45__cpo4swapE - _ZN40_INTERNAL_759df17f_4_k_cu_9b45c6be_325804cuda3std3__45__cpo4cendE)
_ZN40_INTERNAL_759df17f_4_k_cu_9b45c6be_325804cuda3std3__45__cpo4cendE:
	.zero		1
	.type		_ZN40_INTERNAL_759df17f_4_k_cu_9b45c6be_325804cuda3std6ranges3__45__cpo4swapE,@object
	.size		_ZN40_INTERNAL_759df17f_4_k_cu_9b45c6be_325804cuda3std6ranges3__45__cpo4swapE,(.L_11 - _ZN40_INTERNAL_759df17f_4_k_cu_9b45c6be_325804cuda3std6ranges3__45__cpo4swapE)
_ZN40_INTERNAL_759df17f_4_k_cu_9b45c6be_325804cuda3std6ranges3__45__cpo4swapE:
	.zero		1
.L_11:


//--------------------- .nv.constant0._ZN7cutlass13device_kernelINS_4gemm6kernel13GemmUniversalIN4cute5tupleIJiiiiEEENS1_10collective13CollectiveMmaINS1_35MainloopSm100TmaUmmaWarpSpecializedILi20ELi2ELi4ENS5_IJNS4_1CILi1EEENSA_ILi2EEESB_EEEEENS5_IJNSA_ILi64EEENSA_ILi256EEENSA_ILi32EEEEEENS_12float_e5m2_tENS5_IJlSB_lEEESJ_SK_NS4_8TiledMMAINS4_8MMA_AtomIJNS4_10MMA_TraitsINS4_19SM100_MMA_F8F6F4_SSEJSJ_SJ_fSF_SG_NS4_17integral_constantINS4_4UMMA5MajorELSR_0EEESS_NSP_INSQ_7ScaleInELST_0EEESU_EEEEEENS4_6LayoutINS5_IJSB_SB_SB_EEENS5_IJNSA_ILi0EEESZ_SZ_EEEEENS5_IJNS4_10UnderscoreES12_S12_EEEEENS4_23SM90_TMA_LOAD_MULTICASTENS4_14ComposedLayoutINS4_7SwizzleILi1ELi4ELi3EEENS4_18smem_ptr_flag_bitsILi8EEENSX_INS5_IJNSA_ILi8EEESH_EEENS5_IJSH_SB_EEEEEEEvNS4_8identityENS4_13SM90_TMA_LOADES1F_vS1G_EENS_8epilogue10collective18CollectiveEpilogueINS1J_23Sm100TmaWarpSpecializedILi4ELi2ELi32ELb0ELb0EEEJSI_NS5_IJNSX_ISF_SB_EES1O_EEESJ_SK_SJ_SK_NS1J_6fusion15FusionCallbacksIS1N_NS1Q_17LinearCombinationISJ_fSJ_fLNS_15FloatRoundStyleE2EEESI_S1P_JEEENS4_5SM1004TMEM4LOAD26SM100_TMEM_LOAD_16dp32b32xES1H_NS16_INS17_ILi2ELi4ELi3EEES1A_NSX_INS5_IJS1B_SF_EEENS5_IJSF_SB_EEEEEEENS4_39AutoVectorizingCopyWithAssumedAlignmentILi128EEENS4_14SM90_TMA_STOREES24_S26_S26_EEEvvEEEEvNT_6ParamsE --------------------------
	.section	.nv.constant0._ZN7cutlass13device_kernelINS_4gemm6kernel13GemmUniversalIN4cute5tupleIJiiiiEEENS1_10collective13CollectiveMmaINS1_35MainloopSm100TmaUmmaWarpSpecializedILi20ELi2ELi4ENS5_IJNS4_1CILi1EEENSA_ILi2EEESB_EEEEENS5_IJNSA_ILi64EEENSA_ILi256EEENSA_ILi32EEEEEENS_12float_e5m2_tENS5_IJlSB_lEEESJ_SK_NS4_8TiledMMAINS4_8MMA_AtomIJNS4_10MMA_TraitsINS4_19SM100_MMA_F8F6F4_SSEJSJ_SJ_fSF_SG_NS4_17integral_constantINS4_4UMMA5MajorELSR_0EEESS_NSP_INSQ_7ScaleInELST_0EEESU_EEEEEENS4_6LayoutINS5_IJSB_SB_SB_EEENS5_IJNSA_ILi0EEESZ_SZ_EEEEENS5_IJNS4_10UnderscoreES12_S12_EEEEENS4_23SM90_TMA_LOAD_MULTICASTENS4_14ComposedLayoutINS4_7SwizzleILi1ELi4ELi3EEENS4_18smem_ptr_flag_bitsILi8EEENSX_INS5_IJNSA_ILi8EEESH_EEENS5_IJSH_SB_EEEEEEEvNS4_8identityENS4_13SM90_TMA_LOADES1F_vS1G_EENS_8epilogue10collective18CollectiveEpilogueINS1J_23Sm100TmaWarpSpecializedILi4ELi2ELi32ELb0ELb0EEEJSI_NS5_IJNSX_ISF_SB_EES1O_EEESJ_SK_SJ_SK_NS1J_6fusion15FusionCallbacksIS1N_NS1Q_17LinearCombinationISJ_fSJ_fLNS_15FloatRoundStyleE2EEESI_S1P_JEEENS4_5SM1004TMEM4LOAD26SM100_TMEM_LOAD_16dp32b32xES1H_NS16_INS17_ILi2ELi4ELi3EEES1A_NSX_INS5_IJS1B_SF_EEENS5_IJSF_SB_EEEEEEENS4_39AutoVectorizingCopyWithAssumedAlignmentILi128EEENS4_14SM90_TMA_STOREES24_S26_S26_EEEvvEEEEvNT_6ParamsE,"a",@progbits
	.sectionflags	@""
	.align	4
.nv.constant0._ZN7cutlass13device_kernelINS_4gemm6kernel13GemmUniversalIN4cute5tupleIJiiiiEEENS1_10collective13CollectiveMmaINS1_35MainloopSm100TmaUmmaWarpSpecializedILi20ELi2ELi4ENS5_IJNS4_1CILi1EEENSA_ILi2EEESB_EEEEENS5_IJNSA_ILi64EEENSA_ILi256EEENSA_ILi32EEEEEENS_12float_e5m2_tENS5_IJlSB_lEEESJ_SK_NS4_8TiledMMAINS4_8MMA_AtomIJNS4_10MMA_TraitsINS4_19SM100_MMA_F8F6F4_SSEJSJ_SJ_fSF_SG_NS4_17integral_constantINS4_4UMMA5MajorELSR_0EEESS_NSP_INSQ_7ScaleInELST_0EEESU_EEEEEENS4_6LayoutINS5_IJSB_SB_SB_EEENS5_IJNSA_ILi0EEESZ_SZ_EEEEENS5_IJNS4_10UnderscoreES12_S12_EEEEENS4_23SM90_TMA_LOAD_MULTICASTENS4_14ComposedLayoutINS4_7SwizzleILi1ELi4ELi3EEENS4_18smem_ptr_flag_bitsILi8EEENSX_INS5_IJNSA_ILi8EEESH_EEENS5_IJSH_SB_EEEEEEEvNS4_8identityENS4_13SM90_TMA_LOADES1F_vS1G_EENS_8epilogue10collective18CollectiveEpilogueINS1J_23Sm100TmaWarpSpecializedILi4ELi2ELi32ELb0ELb0EEEJSI_NS5_IJNSX_ISF_SB_EES1O_EEESJ_SK_SJ_SK_NS1J_6fusion15FusionCallbacksIS1N_NS1Q_17LinearCombinationISJ_fSJ_fLNS_15FloatRoundStyleE2EEESI_S1P_JEEENS4_5SM1004TMEM4LOAD26SM100_TMEM_LOAD_16dp32b32xES1H_NS16_INS17_ILi2ELi4ELi3EEES1A_NSX_INS5_IJS1B_SF_EEENS5_IJSF_SB_EEEEEEENS4_39AutoVectorizingCopyWithAssumedAlignmentILi128EEENS4_14SM90_TMA_STOREES24_S26_S26_EEEvvEEEEvNT_6ParamsE:
	.zero		2944


//--------------------- SYMBOLS --------------------------

	.type		.nv.reservedSmem.offset0,@object
	.size		.nv.reservedSmem.offset0,0x4
	.type		.nv.reservedSmem.cap,@object
	.size		.nv.reservedSmem.cap,0x4
	.type		__assertfail,@function
